//
// Generated by NVIDIA NVVM Compiler
//
// Compiler Build ID: CL-36424714
// Cuda compilation tools, release 13.0, V13.0.88
// Based on NVVM 20.0.0
//

.version 9.0
.target sm_100
.address_size 64

	// .globl	compute_coupling_kernel

.visible .entry compute_coupling_kernel(
	.param .u64 .ptr .align 1 compute_coupling_kernel_param_0,
	.param .u64 .ptr .align 1 compute_coupling_kernel_param_1,
	.param .u64 .ptr .align 1 compute_coupling_kernel_param_2,
	.param .u64 .ptr .align 1 compute_coupling_kernel_param_3,
	.param .u64 .ptr .align 1 compute_coupling_kernel_param_4,
	.param .u64 .ptr .align 1 compute_coupling_kernel_param_5,
	.param .u32 compute_coupling_kernel_param_6,
	.param .f32 compute_coupling_kernel_param_7,
	.param .f32 compute_coupling_kernel_param_8,
	.param .u64 .ptr .align 1 compute_coupling_kernel_param_9,
	.param .u64 .ptr .align 1 compute_coupling_kernel_param_10
)
{
	.reg .pred 	%p<9>;
	.reg .b32 	%r<47>;
	.reg .b32 	%f<264>;
	.reg .b64 	%rd<40>;
	.reg .b64 	%fd<57>;

	ld.param.u64 	%rd15, [compute_coupling_kernel_param_0];
	ld.param.u64 	%rd16, [compute_coupling_kernel_param_1];
	ld.param.u64 	%rd17, [compute_coupling_kernel_param_2];
	ld.param.u32 	%r10, [compute_coupling_kernel_param_6];
	ld.param.f32 	%f9, [compute_coupling_kernel_param_8];
	cvta.to.global.u64 	%rd1, %rd17;
	cvta.to.global.u64 	%rd2, %rd16;
	cvta.to.global.u64 	%rd3, %rd15;
	mov.u32 	%r11, %ctaid.x;
	mov.u32 	%r12, %ntid.x;
	mov.u32 	%r13, %tid.x;
	mad.lo.s32 	%r1, %r11, %r12, %r13;
	setp.ge.s32 	%p1, %r1, %r10;
	@%p1 bra 	$L__BB0_12;
	mul.wide.s32 	%rd18, %r1, 4;
	add.s64 	%rd19, %rd3, %rd18;
	ld.global.f32 	%f1, [%rd19];
	add.s64 	%rd20, %rd2, %rd18;
	ld.global.f32 	%f2, [%rd20];
	add.s64 	%rd21, %rd1, %rd18;
	ld.global.f32 	%f3, [%rd21];
	setp.lt.s32 	%p2, %r10, 1;
	mov.f32 	%f262, 0f00000000;
	mov.f32 	%f263, %f262;
	@%p2 bra 	$L__BB0_11;
	add.f32 	%f4, %f9, 0f2B8CBCCC;
	and.b32  	%r2, %r10, 3;
	setp.lt.u32 	%p3, %r10, 4;
	mov.f64 	%fd48, 0d0000000000000000;
	mov.b32 	%r46, 0;
	mov.f64 	%fd47, %fd48;
	@%p3 bra 	$L__BB0_5;
	and.b32  	%r46, %r10, 2147483644;
	neg.s32 	%r44, %r46;
	add.s64 	%rd39, %rd3, 8;
	add.s64 	%rd38, %rd2, 8;
	add.s64 	%rd37, %rd1, 8;
	mov.f64 	%fd48, 0d0000000000000000;
$L__BB0_4:
	.pragma "nounroll";
	ld.global.f32 	%f11, [%rd39+-8];
	sub.f32 	%f12, %f1, %f11;
	abs.f32 	%f13, %f12;
	ld.global.f32 	%f14, [%rd38+-8];
	sub.f32 	%f15, %f2, %f14;
	abs.f32 	%f16, %f15;
	neg.f32 	%f17, %f13;
	div.rn.f32 	%f18, %f17, %f4;
	fma.rn.f32 	%f19, %f18, 0f3BBB989D, 0f3F000000;
	cvt.sat.f32.f32 	%f20, %f19;
	mov.f32 	%f21, 0f4B400001;
	mov.f32 	%f22, 0f437C0000;
	fma.rm.f32 	%f23, %f20, %f22, %f21;
	add.f32 	%f24, %f23, 0fCB40007F;
	neg.f32 	%f25, %f24;
	fma.rn.f32 	%f26, %f18, 0f3FB8AA3B, %f25;
	fma.rn.f32 	%f27, %f18, 0f32A57060, %f26;
	mov.b32 	%r15, %f23;
	shl.b32 	%r16, %r15, 23;
	mov.b32 	%f28, %r16;
	ex2.approx.ftz.f32 	%f29, %f27;
	mul.f32 	%f30, %f29, %f28;
	fma.rn.f32 	%f31, %f16, 0fBBBB989D, 0f3F000000;
	cvt.sat.f32.f32 	%f32, %f31;
	fma.rm.f32 	%f33, %f32, %f22, %f21;
	add.f32 	%f34, %f33, 0fCB40007F;
	neg.f32 	%f35, %f34;
	fma.rn.f32 	%f36, %f16, 0fBFB8AA3B, %f35;
	fma.rn.f32 	%f37, %f16, 0fB2A57060, %f36;
	mov.b32 	%r17, %f33;
	shl.b32 	%r18, %r17, 23;
	mov.b32 	%f38, %r18;
	ex2.approx.ftz.f32 	%f39, %f37;
	mul.f32 	%f40, %f39, %f38;
	mul.f32 	%f41, %f30, %f40;
	ld.global.f32 	%f42, [%rd37+-8];
	sub.f32 	%f43, %f42, %f3;
	sin.approx.f32 	%f44, %f43;
	cos.approx.f32 	%f45, %f43;
	mul.f32 	%f46, %f45, %f41;
	cvt.f64.f32 	%fd22, %f46;
	add.f64 	%fd23, %fd47, %fd22;
	mul.f32 	%f47, %f44, %f41;
	cvt.f64.f32 	%fd24, %f47;
	add.f64 	%fd25, %fd48, %fd24;
	ld.global.f32 	%f48, [%rd39+-4];
	sub.f32 	%f49, %f1, %f48;
	abs.f32 	%f50, %f49;
	ld.global.f32 	%f51, [%rd38+-4];
	sub.f32 	%f52, %f2, %f51;
	abs.f32 	%f53, %f52;
	neg.f32 	%f54, %f50;
	div.rn.f32 	%f55, %f54, %f4;
	fma.rn.f32 	%f56, %f55, 0f3BBB989D, 0f3F000000;
	cvt.sat.f32.f32 	%f57, %f56;
	fma.rm.f32 	%f58, %f57, %f22, %f21;
	add.f32 	%f59, %f58, 0fCB40007F;
	neg.f32 	%f60, %f59;
	fma.rn.f32 	%f61, %f55, 0f3FB8AA3B, %f60;
	fma.rn.f32 	%f62, %f55, 0f32A57060, %f61;
	mov.b32 	%r19, %f58;
	shl.b32 	%r20, %r19, 23;
	mov.b32 	%f63, %r20;
	ex2.approx.ftz.f32 	%f64, %f62;
	mul.f32 	%f65, %f64, %f63;
	fma.rn.f32 	%f66, %f53, 0fBBBB989D, 0f3F000000;
	cvt.sat.f32.f32 	%f67, %f66;
	fma.rm.f32 	%f68, %f67, %f22, %f21;
	add.f32 	%f69, %f68, 0fCB40007F;
	neg.f32 	%f70, %f69;
	fma.rn.f32 	%f71, %f53, 0fBFB8AA3B, %f70;
	fma.rn.f32 	%f72, %f53, 0fB2A57060, %f71;
	mov.b32 	%r21, %f68;
	shl.b32 	%r22, %r21, 23;
	mov.b32 	%f73, %r22;
	ex2.approx.ftz.f32 	%f74, %f72;
	mul.f32 	%f75, %f74, %f73;
	mul.f32 	%f76, %f65, %f75;
	ld.global.f32 	%f77, [%rd37+-4];
	sub.f32 	%f78, %f77, %f3;
	sin.approx.f32 	%f79, %f78;
	cos.approx.f32 	%f80, %f78;
	mul.f32 	%f81, %f80, %f76;
	cvt.f64.f32 	%fd26, %f81;
	add.f64 	%fd27, %fd23, %fd26;
	mul.f32 	%f82, %f79, %f76;
	cvt.f64.f32 	%fd28, %f82;
	add.f64 	%fd29, %fd25, %fd28;
	ld.global.f32 	%f83, [%rd39];
	sub.f32 	%f84, %f1, %f83;
	abs.f32 	%f85, %f84;
	ld.global.f32 	%f86, [%rd38];
	sub.f32 	%f87, %f2, %f86;
	abs.f32 	%f88, %f87;
	neg.f32 	%f89, %f85;
	div.rn.f32 	%f90, %f89, %f4;
	fma.rn.f32 	%f91, %f90, 0f3BBB989D, 0f3F000000;
	cvt.sat.f32.f32 	%f92, %f91;
	fma.rm.f32 	%f93, %f92, %f22, %f21;
	add.f32 	%f94, %f93, 0fCB40007F;
	neg.f32 	%f95, %f94;
	fma.rn.f32 	%f96, %f90, 0f3FB8AA3B, %f95;
	fma.rn.f32 	%f97, %f90, 0f32A57060, %f96;
	mov.b32 	%r23, %f93;
	shl.b32 	%r24, %r23, 23;
	mov.b32 	%f98, %r24;
	ex2.approx.ftz.f32 	%f99, %f97;
	mul.f32 	%f100, %f99, %f98;
	fma.rn.f32 	%f101, %f88, 0fBBBB989D, 0f3F000000;
	cvt.sat.f32.f32 	%f102, %f101;
	fma.rm.f32 	%f103, %f102, %f22, %f21;
	add.f32 	%f104, %f103, 0fCB40007F;
	neg.f32 	%f105, %f104;
	fma.rn.f32 	%f106, %f88, 0fBFB8AA3B, %f105;
	fma.rn.f32 	%f107, %f88, 0fB2A57060, %f106;
	mov.b32 	%r25, %f103;
	shl.b32 	%r26, %r25, 23;
	mov.b32 	%f108, %r26;
	ex2.approx.ftz.f32 	%f109, %f107;
	mul.f32 	%f110, %f109, %f108;
	mul.f32 	%f111, %f100, %f110;
	ld.global.f32 	%f112, [%rd37];
	sub.f32 	%f113, %f112, %f3;
	sin.approx.f32 	%f114, %f113;
	cos.approx.f32 	%f115, %f113;
	mul.f32 	%f116, %f115, %f111;
	cvt.f64.f32 	%fd30, %f116;
	add.f64 	%fd31, %fd27, %fd30;
	mul.f32 	%f117, %f114, %f111;
	cvt.f64.f32 	%fd32, %f117;
	add.f64 	%fd33, %fd29, %fd32;
	ld.global.f32 	%f118, [%rd39+4];
	sub.f32 	%f119, %f1, %f118;
	abs.f32 	%f120, %f119;
	ld.global.f32 	%f121, [%rd38+4];
	sub.f32 	%f122, %f2, %f121;
	abs.f32 	%f123, %f122;
	neg.f32 	%f124, %f120;
	div.rn.f32 	%f125, %f124, %f4;
	fma.rn.f32 	%f126, %f125, 0f3BBB989D, 0f3F000000;
	cvt.sat.f32.f32 	%f127, %f126;
	fma.rm.f32 	%f128, %f127, %f22, %f21;
	add.f32 	%f129, %f128, 0fCB40007F;
	neg.f32 	%f130, %f129;
	fma.rn.f32 	%f131, %f125, 0f3FB8AA3B, %f130;
	fma.rn.f32 	%f132, %f125, 0f32A57060, %f131;
	mov.b32 	%r27, %f128;
	shl.b32 	%r28, %r27, 23;
	mov.b32 	%f133, %r28;
	ex2.approx.ftz.f32 	%f134, %f132;
	mul.f32 	%f135, %f134, %f133;
	fma.rn.f32 	%f136, %f123, 0fBBBB989D, 0f3F000000;
	cvt.sat.f32.f32 	%f137, %f136;
	fma.rm.f32 	%f138, %f137, %f22, %f21;
	add.f32 	%f139, %f138, 0fCB40007F;
	neg.f32 	%f140, %f139;
	fma.rn.f32 	%f141, %f123, 0fBFB8AA3B, %f140;
	fma.rn.f32 	%f142, %f123, 0fB2A57060, %f141;
	mov.b32 	%r29, %f138;
	shl.b32 	%r30, %r29, 23;
	mov.b32 	%f143, %r30;
	ex2.approx.ftz.f32 	%f144, %f142;
	mul.f32 	%f145, %f144, %f143;
	mul.f32 	%f146, %f135, %f145;
	ld.global.f32 	%f147, [%rd37+4];
	sub.f32 	%f148, %f147, %f3;
	sin.approx.f32 	%f149, %f148;
	cos.approx.f32 	%f150, %f148;
	mul.f32 	%f151, %f150, %f146;
	cvt.f64.f32 	%fd34, %f151;
	add.f64 	%fd47, %fd31, %fd34;
	mul.f32 	%f152, %f149, %f146;
	cvt.f64.f32 	%fd35, %f152;
	add.f64 	%fd48, %fd33, %fd35;
	add.s32 	%r44, %r44, 4;
	add.s64 	%rd39, %rd39, 16;
	add.s64 	%rd38, %rd38, 16;
	add.s64 	%rd37, %rd37, 16;
	setp.ne.s32 	%p4, %r44, 0;
	@%p4 bra 	$L__BB0_4;
$L__BB0_5:
	setp.eq.s32 	%p5, %r2, 0;
	@%p5 bra 	$L__BB0_10;
	setp.eq.s32 	%p6, %r2, 1;
	@%p6 bra 	$L__BB0_8;
	mul.wide.u32 	%rd22, %r46, 4;
	add.s64 	%rd23, %rd3, %rd22;
	ld.global.f32 	%f153, [%rd23];
	sub.f32 	%f154, %f1, %f153;
	abs.f32 	%f155, %f154;
	add.s64 	%rd24, %rd2, %rd22;
	ld.global.f32 	%f156, [%rd24];
	sub.f32 	%f157, %f2, %f156;
	abs.f32 	%f158, %f157;
	neg.f32 	%f159, %f155;
	div.rn.f32 	%f160, %f159, %f4;
	fma.rn.f32 	%f161, %f160, 0f3BBB989D, 0f3F000000;
	cvt.sat.f32.f32 	%f162, %f161;
	mov.f32 	%f163, 0f4B400001;
	mov.f32 	%f164, 0f437C0000;
	fma.rm.f32 	%f165, %f162, %f164, %f163;
	add.f32 	%f166, %f165, 0fCB40007F;
	neg.f32 	%f167, %f166;
	fma.rn.f32 	%f168, %f160, 0f3FB8AA3B, %f167;
	fma.rn.f32 	%f169, %f160, 0f32A57060, %f168;
	mov.b32 	%r31, %f165;
	shl.b32 	%r32, %r31, 23;
	mov.b32 	%f170, %r32;
	ex2.approx.ftz.f32 	%f171, %f169;
	mul.f32 	%f172, %f171, %f170;
	fma.rn.f32 	%f173, %f158, 0fBBBB989D, 0f3F000000;
	cvt.sat.f32.f32 	%f174, %f173;
	fma.rm.f32 	%f175, %f174, %f164, %f163;
	add.f32 	%f176, %f175, 0fCB40007F;
	neg.f32 	%f177, %f176;
	fma.rn.f32 	%f178, %f158, 0fBFB8AA3B, %f177;
	fma.rn.f32 	%f179, %f158, 0fB2A57060, %f178;
	mov.b32 	%r33, %f175;
	shl.b32 	%r34, %r33, 23;
	mov.b32 	%f180, %r34;
	ex2.approx.ftz.f32 	%f181, %f179;
	mul.f32 	%f182, %f181, %f180;
	mul.f32 	%f183, %f172, %f182;
	add.s64 	%rd25, %rd1, %rd22;
	ld.global.f32 	%f184, [%rd25];
	sub.f32 	%f185, %f184, %f3;
	sin.approx.f32 	%f186, %f185;
	cos.approx.f32 	%f187, %f185;
	mul.f32 	%f188, %f187, %f183;
	cvt.f64.f32 	%fd37, %f188;
	add.f64 	%fd38, %fd47, %fd37;
	mul.f32 	%f189, %f186, %f183;
	cvt.f64.f32 	%fd39, %f189;
	add.f64 	%fd40, %fd48, %fd39;
	ld.global.f32 	%f190, [%rd23+4];
	sub.f32 	%f191, %f1, %f190;
	abs.f32 	%f192, %f191;
	ld.global.f32 	%f193, [%rd24+4];
	sub.f32 	%f194, %f2, %f193;
	abs.f32 	%f195, %f194;
	neg.f32 	%f196, %f192;
	div.rn.f32 	%f197, %f196, %f4;
	fma.rn.f32 	%f198, %f197, 0f3BBB989D, 0f3F000000;
	cvt.sat.f32.f32 	%f199, %f198;
	fma.rm.f32 	%f200, %f199, %f164, %f163;
	add.f32 	%f201, %f200, 0fCB40007F;
	neg.f32 	%f202, %f201;
	fma.rn.f32 	%f203, %f197, 0f3FB8AA3B, %f202;
	fma.rn.f32 	%f204, %f197, 0f32A57060, %f203;
	mov.b32 	%r35, %f200;
	shl.b32 	%r36, %r35, 23;
	mov.b32 	%f205, %r36;
	ex2.approx.ftz.f32 	%f206, %f204;
	mul.f32 	%f207, %f206, %f205;
	fma.rn.f32 	%f208, %f195, 0fBBBB989D, 0f3F000000;
	cvt.sat.f32.f32 	%f209, %f208;
	fma.rm.f32 	%f210, %f209, %f164, %f163;
	add.f32 	%f211, %f210, 0fCB40007F;
	neg.f32 	%f212, %f211;
	fma.rn.f32 	%f213, %f195, 0fBFB8AA3B, %f212;
	fma.rn.f32 	%f214, %f195, 0fB2A57060, %f213;
	mov.b32 	%r37, %f210;
	shl.b32 	%r38, %r37, 23;
	mov.b32 	%f215, %r38;
	ex2.approx.ftz.f32 	%f216, %f214;
	mul.f32 	%f217, %f216, %f215;
	mul.f32 	%f218, %f207, %f217;
	ld.global.f32 	%f219, [%rd25+4];
	sub.f32 	%f220, %f219, %f3;
	sin.approx.f32 	%f221, %f220;
	cos.approx.f32 	%f222, %f220;
	mul.f32 	%f223, %f222, %f218;
	cvt.f64.f32 	%fd41, %f223;
	add.f64 	%fd47, %fd38, %fd41;
	mul.f32 	%f224, %f221, %f218;
	cvt.f64.f32 	%fd42, %f224;
	add.f64 	%fd48, %fd40, %fd42;
	add.s32 	%r46, %r46, 2;
$L__BB0_8:
	and.b32  	%r39, %r10, 1;
	setp.eq.b32 	%p7, %r39, 1;
	not.pred 	%p8, %p7;
	@%p8 bra 	$L__BB0_10;
	mul.wide.u32 	%rd26, %r46, 4;
	add.s64 	%rd27, %rd3, %rd26;
	ld.global.f32 	%f225, [%rd27];
	sub.f32 	%f226, %f1, %f225;
	abs.f32 	%f227, %f226;
	add.s64 	%rd28, %rd2, %rd26;
	ld.global.f32 	%f228, [%rd28];
	sub.f32 	%f229, %f2, %f228;
	abs.f32 	%f230, %f229;
	neg.f32 	%f231, %f227;
	div.rn.f32 	%f232, %f231, %f4;
	fma.rn.f32 	%f233, %f232, 0f3BBB989D, 0f3F000000;
	cvt.sat.f32.f32 	%f234, %f233;
	mov.f32 	%f235, 0f4B400001;
	mov.f32 	%f236, 0f437C0000;
	fma.rm.f32 	%f237, %f234, %f236, %f235;
	add.f32 	%f238, %f237, 0fCB40007F;
	neg.f32 	%f239, %f238;
	fma.rn.f32 	%f240, %f232, 0f3FB8AA3B, %f239;
	fma.rn.f32 	%f241, %f232, 0f32A57060, %f240;
	mov.b32 	%r40, %f237;
	shl.b32 	%r41, %r40, 23;
	mov.b32 	%f242, %r41;
	ex2.approx.ftz.f32 	%f243, %f241;
	mul.f32 	%f244, %f243, %f242;
	fma.rn.f32 	%f245, %f230, 0fBBBB989D, 0f3F000000;
	cvt.sat.f32.f32 	%f246, %f245;
	fma.rm.f32 	%f247, %f246, %f236, %f235;
	add.f32 	%f248, %f247, 0fCB40007F;
	neg.f32 	%f249, %f248;
	fma.rn.f32 	%f250, %f230, 0fBFB8AA3B, %f249;
	fma.rn.f32 	%f251, %f230, 0fB2A57060, %f250;
	mov.b32 	%r42, %f247;
	shl.b32 	%r43, %r42, 23;
	mov.b32 	%f252, %r43;
	ex2.approx.ftz.f32 	%f253, %f251;
	mul.f32 	%f254, %f253, %f252;
	mul.f32 	%f255, %f244, %f254;
	add.s64 	%rd29, %rd1, %rd26;
	ld.global.f32 	%f256, [%rd29];
	sub.f32 	%f257, %f256, %f3;
	sin.approx.f32 	%f258, %f257;
	cos.approx.f32 	%f259, %f257;
	mul.f32 	%f260, %f259, %f255;
	cvt.f64.f32 	%fd43, %f260;
	add.f64 	%fd47, %fd47, %fd43;
	mul.f32 	%f261, %f258, %f255;
	cvt.f64.f32 	%fd44, %f261;
	add.f64 	%fd48, %fd48, %fd44;
$L__BB0_10:
	cvt.rn.f32.f64 	%f262, %fd47;
	cvt.rn.f32.f64 	%f263, %fd48;
$L__BB0_11:
	ld.param.u64 	%rd36, [compute_coupling_kernel_param_10];
	ld.param.u64 	%rd35, [compute_coupling_kernel_param_9];
	cvta.to.global.u64 	%rd30, %rd35;
	mul.wide.s32 	%rd31, %r1, 4;
	add.s64 	%rd32, %rd30, %rd31;
	st.global.f32 	[%rd32], %f262;
	cvta.to.global.u64 	%rd33, %rd36;
	add.s64 	%rd34, %rd33, %rd31;
	st.global.f32 	[%rd34], %f263;
$L__BB0_12:
	ret;

}
	// .globl	update_psi_kernel
.visible .entry update_psi_kernel(
	.param .u64 .ptr .align 1 update_psi_kernel_param_0,
	.param .u64 .ptr .align 1 update_psi_kernel_param_1,
	.param .u64 .ptr .align 1 update_psi_kernel_param_2,
	.param .u64 .ptr .align 1 update_psi_kernel_param_3,
	.param .u64 .ptr .align 1 update_psi_kernel_param_4,
	.param .f32 update_psi_kernel_param_5,
	.param .u32 update_psi_kernel_param_6,
	.param .u64 .ptr .align 1 update_psi_kernel_param_7,
	.param .u64 .ptr .align 1 update_psi_kernel_param_8
)
{
	.reg .pred 	%p<2>;
	.reg .b32 	%r<6>;
	.reg .b32 	%f<11>;
	.reg .b64 	%rd<24>;

	ld.param.u64 	%rd2, [update_psi_kernel_param_1];
	ld.param.u64 	%rd3, [update_psi_kernel_param_2];
	ld.param.u64 	%rd4, [update_psi_kernel_param_3];
	ld.param.u64 	%rd5, [update_psi_kernel_param_4];
	ld.param.f32 	%f1, [update_psi_kernel_param_5];
	ld.param.u32 	%r2, [update_psi_kernel_param_6];
	ld.param.u64 	%rd6, [update_psi_kernel_param_7];
	ld.param.u64 	%rd7, [update_psi_kernel_param_8];
	mov.u32 	%r3, %ctaid.x;
	mov.u32 	%r4, %ntid.x;
	mov.u32 	%r5, %tid.x;
	mad.lo.s32 	%r1, %r3, %r4, %r5;
	setp.ge.s32 	%p1, %r1, %r2;
	@%p1 bra 	$L__BB1_2;
	ld.param.u64 	%rd23, [update_psi_kernel_param_0];
	cvta.to.global.u64 	%rd8, %rd23;
	cvta.to.global.u64 	%rd9, %rd2;
	cvta.to.global.u64 	%rd10, %rd3;
	cvta.to.global.u64 	%rd11, %rd4;
	cvta.to.global.u64 	%rd12, %rd5;
	cvta.to.global.u64 	%rd13, %rd6;
	cvta.to.global.u64 	%rd14, %rd7;
	mul.wide.s32 	%rd15, %r1, 4;
	add.s64 	%rd16, %rd8, %rd15;
	ld.global.f32 	%f2, [%rd16];
	add.s64 	%rd17, %rd9, %rd15;
	ld.global.f32 	%f3, [%rd17];
	add.s64 	%rd18, %rd10, %rd15;
	ld.global.f32 	%f4, [%rd18];
	add.s64 	%rd19, %rd11, %rd15;
	ld.global.f32 	%f5, [%rd19];
	add.s64 	%rd20, %rd12, %rd15;
	ld.global.f32 	%f6, [%rd20];
	fma.rn.f32 	%f7, %f1, %f4, %f2;
	fma.rn.f32 	%f8, %f2, %f6, %f7;
	fma.rn.f32 	%f9, %f1, %f5, %f3;
	fma.rn.f32 	%f10, %f3, %f6, %f9;
	add.s64 	%rd21, %rd13, %rd15;
	st.global.f32 	[%rd21], %f8;
	add.s64 	%rd22, %rd14, %rd15;
	st.global.f32 	[%rd22], %f10;
$L__BB1_2:
	ret;

}


// ===== COMPILED SASS (sm_100) =====

	.target	sm_100

	.elftype	@"ET_EXEC"


//--------------------- .note.nv.tkinfo           --------------------------
	.section	.note.nv.tkinfo,"",@"SHT_NOTE"
	.sectionflags	@"SHF_NOTE_NV_TKINFO"
	.tkinfo
        /*0018*/ 	.word	0x00000002
        /*0030*/ 	.string	""
        /*0030*/ 	.string	"ptxas"
        /*0030*/ 	.string	"Cuda compilation tools, release 13.0, V13.0.88"
        /*0030*/ 	.string	"Build cuda_13.0.r13.0/compiler.36424714_0"
        /*0030*/ 	.string	"-arch sm_100 -m 64 "



//--------------------- .note.nv.cuinfo           --------------------------
	.section	.note.nv.cuinfo,"",@"SHT_NOTE"
	.sectionflags	@"SHF_NOTE_NV_CUINFO"
        /*0018*/ 	.short	0x0002
        /*001a*/ 	.short	0x0064
        /*001c*/ 	.short	0x0082
	.zero		2


//--------------------- .nv.info                  --------------------------
	.section	.nv.info,"",@"SHT_CUDA_INFO"
	.align	4


	//----- nvinfo : EIATTR_REGCOUNT
	.align		4
        /*0000*/ 	.byte	0x04, 0x2f
        /*0002*/ 	.short	(.L_1 - .L_0)
	.align		4
.L_0:
        /*0004*/ 	.word	index@(compute_coupling_kernel)
        /*0008*/ 	.word	0x00000020


	//----- nvinfo : EIATTR_FRAME_SIZE
	.align		4
.L_1:
        /*000c*/ 	.byte	0x04, 0x11
        /*000e*/ 	.short	(.L_3 - .L_2)
	.align		4
.L_2:
        /*0010*/ 	.word	index@($__internal_0_$__cuda_sm3x_div_rn_noftz_f32_slowpath)
        /*0014*/ 	.word	0x00000000


	//----- nvinfo : EIATTR_FRAME_SIZE
	.align		4
.L_3:
        /*0018*/ 	.byte	0x04, 0x11
        /*001a*/ 	.short	(.L_5 - .L_4)
	.align		4
.L_4:
        /*001c*/ 	.word	index@(compute_coupling_kernel)
        /*0020*/ 	.word	0x00000000


	//----- nvinfo : EIATTR_REGCOUNT
	.align		4
.L_5:
        /*0024*/ 	.byte	0x04, 0x2f
        /*0026*/ 	.short	(.L_7 - .L_6)
	.align		4
.L_6:
        /*0028*/ 	.word	index@(update_psi_kernel)
        /*002c*/ 	.word	0x00000016


	//----- nvinfo : EIATTR_FRAME_SIZE
	.align		4
.L_7:
        /*0030*/ 	.byte	0x04, 0x11
        /*0032*/ 	.short	(.L_9 - .L_8)
	.align		4
.L_8:
        /*0034*/ 	.word	index@(update_psi_kernel)
        /*0038*/ 	.word	0x00000000


	//----- nvinfo : EIATTR_MIN_STACK_SIZE
	.align		4
.L_9:
        /*003c*/ 	.byte	0x04, 0x12
        /*003e*/ 	.short	(.L_11 - .L_10)
	.align		4
.L_10:
        /*0040*/ 	.word	index@(update_psi_kernel)
        /*0044*/ 	.word	0x00000000


	//----- nvinfo : EIATTR_MIN_STACK_SIZE
	.align		4
.L_11:
        /*0048*/ 	.byte	0x04, 0x12
        /*004a*/ 	.short	(.L_13 - .L_12)
	.align		4
.L_12:
        /*004c*/ 	.word	index@(compute_coupling_kernel)
        /*0050*/ 	.word	0x00000000
.L_13:


//--------------------- .nv.compat                --------------------------
	.section	.nv.compat,"",@"SHT_CUDA_COMPAT_INFO"
	.align	4
        /*0000*/ 	.byte	0x02, 0x09, 0x00, 0x00, 0x02, 0x02, 0x01, 0x00, 0x02, 0x05, 0x05, 0x00, 0x03, 0x07, 0x01, 0x01
        /*0010*/ 	.byte	0x02, 0x03, 0x00, 0x00, 0x02, 0x06, 0x01, 0x00, 0x04, 0x0b, 0x08, 0x00, 0x01, 0x00, 0x00, 0x00
        /*0020*/ 	.byte	0x00, 0x00, 0x00, 0x00


//--------------------- .nv.info.update_psi_kernel --------------------------
	.section	.nv.info.update_psi_kernel,"",@"SHT_CUDA_INFO"
	.sectionflags	@""
	.align	4


	//----- nvinfo : EIATTR_CUDA_API_VERSION
	.align		4
        /*0000*/ 	.byte	0x04, 0x37
        /*0002*/ 	.short	(.L_15 - .L_14)
.L_14:
        /*0004*/ 	.word	0x00000082


	//----- nvinfo : EIATTR_KPARAM_INFO
	.align		4
.L_15:
        /*0008*/ 	.byte	0x04, 0x17
        /*000a*/ 	.short	(.L_17 - .L_16)
.L_16:
        /*000c*/ 	.word	0x00000000
        /*0010*/ 	.short	0x0008
        /*0012*/ 	.short	0x0038
        /*0014*/ 	.byte	0x00, 0xf5, 0x21, 0x00


	//----- nvinfo : EIATTR_KPARAM_INFO
	.align		4
.L_17:
        /*0018*/ 	.byte	0x04, 0x17
        /*001a*/ 	.short	(.L_19 - .L_18)
.L_18:
        /*001c*/ 	.word	0x00000000
        /*0020*/ 	.short	0x0007
        /*0022*/ 	.short	0x0030
        /*0024*/ 	.byte	0x00, 0xf5, 0x21, 0x00


	//----- nvinfo : EIATTR_KPARAM_INFO
	.align		4
.L_19:
        /*0028*/ 	.byte	0x04, 0x17
        /*002a*/ 	.short	(.L_21 - .L_20)
.L_20:
        /*002c*/ 	.word	0x00000000
        /*0030*/ 	.short	0x0006
        /*0032*/ 	.short	0x002c
        /*0034*/ 	.byte	0x00, 0xf0, 0x11, 0x00


	//----- nvinfo : EIATTR_KPARAM_INFO
	.align		4
.L_21:
        /*0038*/ 	.byte	0x04, 0x17
        /*003a*/ 	.short	(.L_23 - .L_22)
.L_22:
        /*003c*/ 	.word	0x00000000
        /*0040*/ 	.short	0x0005
        /*0042*/ 	.short	0x0028
        /*0044*/ 	.byte	0x00, 0xf0, 0x11, 0x00


	//----- nvinfo : EIATTR_KPARAM_INFO
	.align		4
.L_23:
        /*0048*/ 	.byte	0x04, 0x17
        /*004a*/ 	.short	(.L_25 - .L_24)
.L_24:
        /*004c*/ 	.word	0x00000000
        /*0050*/ 	.short	0x0004
        /*0052*/ 	.short	0x0020
        /*0054*/ 	.byte	0x00, 0xf5, 0x21, 0x00


	//----- nvinfo : EIATTR_KPARAM_INFO
	.align		4
.L_25:
        /*0058*/ 	.byte	0x04, 0x17
        /*005a*/ 	.short	(.L_27 - .L_26)
.L_26:
        /*005c*/ 	.word	0x00000000
        /*0060*/ 	.short	0x0003
        /*0062*/ 	.short	0x0018
        /*0064*/ 	.byte	0x00, 0xf5, 0x21, 0x00


	//----- nvinfo : EIATTR_KPARAM_INFO
	.align		4
.L_27:
        /*0068*/ 	.byte	0x04, 0x17
        /*006a*/ 	.short	(.L_29 - .L_28)
.L_28:
        /*006c*/ 	.word	0x00000000
        /*0070*/ 	.short	0x0002
        /*0072*/ 	.short	0x0010
        /*0074*/ 	.byte	0x00, 0xf5, 0x21, 0x00


	//----- nvinfo : EIATTR_KPARAM_INFO
	.align		4
.L_29:
        /*0078*/ 	.byte	0x04, 0x17
        /*007a*/ 	.short	(.L_31 - .L_30)
.L_30:
        /*007c*/ 	.word	0x00000000
        /*0080*/ 	.short	0x0001
        /*0082*/ 	.short	0x0008
        /*0084*/ 	.byte	0x00, 0xf5, 0x21, 0x00


	//----- nvinfo : EIATTR_KPARAM_INFO
	.align		4
.L_31:
        /*0088*/ 	.byte	0x04, 0x17
        /*008a*/ 	.short	(.L_33 - .L_32)
.L_32:
        /*008c*/ 	.word	0x00000000
        /*0090*/ 	.short	0x0000
        /*0092*/ 	.short	0x0000
        /*0094*/ 	.byte	0x00, 0xf5, 0x21, 0x00


	//----- nvinfo : EIATTR_SPARSE_MMA_MASK
	.align		4
.L_33:
        /*0098*/ 	.byte	0x03, 0x50
        /*009a*/ 	.short	0x0000


	//----- nvinfo : EIATTR_MAXREG_COUNT
	.align		4
        /*009c*/ 	.byte	0x03, 0x1b
        /*009e*/ 	.short	0x00ff


	//----- nvinfo : EIATTR_MERCURY_ISA_VERSION
	.align		4
        /*00a0*/ 	.byte	0x03, 0x5f
        /*00a2*/ 	.short	0x0101


	//----- nvinfo : EIATTR_VRC_CTA_INIT_COUNT
	.align		4
        /*00a4*/ 	.byte	0x02, 0x4a
	.zero		1
	.zero		1


	//----- nvinfo : EIATTR_EXIT_INSTR_OFFSETS
	.align		4
        /*00a8*/ 	.byte	0x04, 0x1c
        /*00aa*/ 	.short	(.L_35 - .L_34)


	//   ....[0]....
.L_34:
        /*00ac*/ 	.word	0x00000070


	//   ....[1]....
        /*00b0*/ 	.word	0x00000230


	//----- nvinfo : EIATTR_CBANK_PARAM_SIZE
	.align		4
.L_35:
        /*00b4*/ 	.byte	0x03, 0x19
        /*00b6*/ 	.short	0x0040


	//----- nvinfo : EIATTR_PARAM_CBANK
	.align		4
        /*00b8*/ 	.byte	0x04, 0x0a
        /*00ba*/ 	.short	(.L_37 - .L_36)
	.align		4
.L_36:
        /*00bc*/ 	.word	index@(.nv.constant0.update_psi_kernel)
        /*00c0*/ 	.short	0x0380
        /*00c2*/ 	.short	0x0040


	//----- nvinfo : EIATTR_SW_WAR
	.align		4
.L_37:
        /*00c4*/ 	.byte	0x04, 0x36
        /*00c6*/ 	.short	(.L_39 - .L_38)
.L_38:
        /*00c8*/ 	.word	0x00000008
.L_39:


//--------------------- .nv.info.compute_coupling_kernel --------------------------
	.section	.nv.info.compute_coupling_kernel,"",@"SHT_CUDA_INFO"
	.sectionflags	@""
	.align	4


	//----- nvinfo : EIATTR_CUDA_API_VERSION
	.align		4
        /*0000*/ 	.byte	0x04, 0x37
        /*0002*/ 	.short	(.L_41 - .L_40)
.L_40:
        /*0004*/ 	.word	0x00000082


	//----- nvinfo : EIATTR_KPARAM_INFO
	.align		4
.L_41:
        /*0008*/ 	.byte	0x04, 0x17
        /*000a*/ 	.short	(.L_43 - .L_42)
.L_42:
        /*000c*/ 	.word	0x00000000
        /*0010*/ 	.short	0x000a
        /*0012*/ 	.short	0x0048
        /*0014*/ 	.byte	0x00, 0xf5, 0x21, 0x00


	//----- nvinfo : EIATTR_KPARAM_INFO
	.align		4
.L_43:
        /*0018*/ 	.byte	0x04, 0x17
        /*001a*/ 	.short	(.L_45 - .L_44)
.L_44:
        /*001c*/ 	.word	0x00000000
        /*0020*/ 	.short	0x0009
        /*0022*/ 	.short	0x0040
        /*0024*/ 	.byte	0x00, 0xf5, 0x21, 0x00


	//----- nvinfo : EIATTR_KPARAM_INFO
	.align		4
.L_45:
        /*0028*/ 	.byte	0x04, 0x17
        /*002a*/ 	.short	(.L_47 - .L_46)
.L_46:
        /*002c*/ 	.word	0x00000000
        /*0030*/ 	.short	0x0008
        /*0032*/ 	.short	0x0038
        /*0034*/ 	.byte	0x00, 0xf0, 0x11, 0x00


	//----- nvinfo : EIATTR_KPARAM_INFO
	.align		4
.L_47:
        /*0038*/ 	.byte	0x04, 0x17
        /*003a*/ 	.short	(.L_49 - .L_48)
.L_48:
        /*003c*/ 	.word	0x00000000
        /*0040*/ 	.short	0x0007
        /*0042*/ 	.short	0x0034
        /*0044*/ 	.byte	0x00, 0xf0, 0x11, 0x00


	//----- nvinfo : EIATTR_KPARAM_INFO
	.align		4
.L_49:
        /*0048*/ 	.byte	0x04, 0x17
        /*004a*/ 	.short	(.L_51 - .L_50)
.L_50:
        /*004c*/ 	.word	0x00000000
        /*0050*/ 	.short	0x0006
        /*0052*/ 	.short	0x0030
        /*0054*/ 	.byte	0x00, 0xf0, 0x11, 0x00


	//----- nvinfo : EIATTR_KPARAM_INFO
	.align		4
.L_51:
        /*0058*/ 	.byte	0x04, 0x17
        /*005a*/ 	.short	(.L_53 - .L_52)
.L_52:
        /*005c*/ 	.word	0x00000000
        /*0060*/ 	.short	0x0005
        /*0062*/ 	.short	0x0028
        /*0064*/ 	.byte	0x00, 0xf5, 0x21, 0x00


	//----- nvinfo : EIATTR_KPARAM_INFO
	.align		4
.L_53:
        /*0068*/ 	.byte	0x04, 0x17
        /*006a*/ 	.short	(.L_55 - .L_54)
.L_54:
        /*006c*/ 	.word	0x00000000
        /*0070*/ 	.short	0x0004
        /*0072*/ 	.short	0x0020
        /*0074*/ 	.byte	0x00, 0xf5, 0x21, 0x00


	//----- nvinfo : EIATTR_KPARAM_INFO
	.align		4
.L_55:
        /*0078*/ 	.byte	0x04, 0x17
        /*007a*/ 	.short	(.L_57 - .L_56)
.L_56:
        /*007c*/ 	.word	0x00000000
        /*0080*/ 	.short	0x0003
        /*0082*/ 	.short	0x0018
        /*0084*/ 	.byte	0x00, 0xf5, 0x21, 0x00


	//----- nvinfo : EIATTR_KPARAM_INFO
	.align		4
.L_57:
        /*0088*/ 	.byte	0x04, 0x17
        /*008a*/ 	.short	(.L_59 - .L_58)
.L_58:
        /*008c*/ 	.word	0x00000000
        /*0090*/ 	.short	0x0002
        /*0092*/ 	.short	0x0010
        /*0094*/ 	.byte	0x00, 0xf5, 0x21, 0x00


	//----- nvinfo : EIATTR_KPARAM_INFO
	.align		4
.L_59:
        /*0098*/ 	.byte	0x04, 0x17
        /*009a*/ 	.short	(.L_61 - .L_60)
.L_60:
        /*009c*/ 	.word	0x00000000
        /*00a0*/ 	.short	0x0001
        /*00a2*/ 	.short	0x0008
        /*00a4*/ 	.byte	0x00, 0xf5, 0x21, 0x00


	//----- nvinfo : EIATTR_KPARAM_INFO
	.align		4
.L_61:
        /*00a8*/ 	.byte	0x04, 0x17
        /*00aa*/ 	.short	(.L_63 - .L_62)
.L_62:
        /*00ac*/ 	.word	0x00000000
        /*00b0*/ 	.short	0x0000
        /*00b2*/ 	.short	0x0000
        /*00b4*/ 	.byte	0x00, 0xf5, 0x21, 0x00


	//----- nvinfo : EIATTR_SPARSE_MMA_MASK
	.align		4
.L_63:
        /*00b8*/ 	.byte	0x03, 0x50
        /*00ba*/ 	.short	0x0000


	//----- nvinfo : EIATTR_MAXREG_COUNT
	.align		4
        /*00bc*/ 	.byte	0x03, 0x1b
        /*00be*/ 	.short	0x00ff


	//----- nvinfo : EIATTR_MERCURY_ISA_VERSION
	.align		4
        /*00c0*/ 	.byte	0x03, 0x5f
        /*00c2*/ 	.short	0x0101


	//----- nvinfo : EIATTR_VRC_CTA_INIT_COUNT
	.align		4
        /*00c4*/ 	.byte	0x02, 0x4a
	.zero		1
	.zero		1


	//----- nvinfo : EIATTR_EXIT_INSTR_OFFSETS
	.align		4
        /*00c8*/ 	.byte	0x04, 0x1c
        /*00ca*/ 	.short	(.L_65 - .L_64)


	//   ....[0]....
.L_64:
        /*00cc*/ 	.word	0x00000070


	//   ....[1]....
        /*00d0*/ 	.word	0x00001a10


	//----- nvinfo : EIATTR_CRS_STACK_SIZE
	.align		4
.L_65:
        /*00d4*/ 	.byte	0x04, 0x1e
        /*00d6*/ 	.short	(.L_67 - .L_66)
.L_66:
        /*00d8*/ 	.word	0x00000000


	//----- nvinfo : EIATTR_CBANK_PARAM_SIZE
	.align		4
.L_67:
        /*00dc*/ 	.byte	0x03, 0x19
        /*00de*/ 	.short	0x0050


	//----- nvinfo : EIATTR_PARAM_CBANK
	.align		4
        /*00e0*/ 	.byte	0x04, 0x0a
        /*00e2*/ 	.short	(.L_69 - .L_68)
	.align		4
.L_68:
        /*00e4*/ 	.word	index@(.nv.constant0.compute_coupling_kernel)
        /*00e8*/ 	.short	0x0380
        /*00ea*/ 	.short	0x0050


	//----- nvinfo : EIATTR_SW_WAR
	.align		4
.L_69:
        /*00ec*/ 	.byte	0x04, 0x36
        /*00ee*/ 	.short	(.L_71 - .L_70)
.L_70:
        /*00f0*/ 	.word	0x00000008
.L_71:


//--------------------- .nv.callgraph             --------------------------
	.section	.nv.callgraph,"",@"SHT_CUDA_CALLGRAPH"
	.align	4
	.sectionentsize	8
	.align		4
        /*0000*/ 	.word	0x00000000
	.align		4
        /*0004*/ 	.word	0xffffffff
	.align		4
        /*0008*/ 	.word	0x00000000
	.align		4
        /*000c*/ 	.word	0xfffffffe
	.align		4
        /*0010*/ 	.word	0x00000000
	.align		4
        /*0014*/ 	.word	0xfffffffd
	.align		4
        /*0018*/ 	.word	0x00000000
	.align		4
        /*001c*/ 	.word	0xfffffffc


//--------------------- .text.update_psi_kernel   --------------------------
	.section	.text.update_psi_kernel,"ax",@progbits
	.align	128
        .global         update_psi_kernel
        .type           update_psi_kernel,@function
        .size           update_psi_kernel,(.L_x_33 - update_psi_kernel)
        .other          update_psi_kernel,@"STO_CUDA_ENTRY STV_DEFAULT"
update_psi_kernel:
.text.update_psi_kernel:
[----:B------:R-:W-:Y:S01]  /*0000*/  LDC R1, c[0x0][0x37c] ;  /* 0x0000df00ff017b82 */ /* 0x000fe20000000800 */
[----:B------:R-:W0:Y:S07]  /*0010*/  S2R R3, SR_TID.X ;  /* 0x0000000000037919 */ /* 0x000e2e0000002100 */
[----:B------:R-:W0:Y:S01]  /*0020*/  S2UR UR4, SR_CTAID.X ;  /* 0x00000000000479c3 */ /* 0x000e220000002500 */
[----:B------:R-:W1:Y:S07]  /*0030*/  LDCU UR5, c[0x0][0x3ac] ;  /* 0x00007580ff0577ac */ /* 0x000e6e0008000800 */
[----:B------:R-:W0:Y:S02]  /*0040*/  LDC R0, c[0x0][0x360] ;  /* 0x0000d800ff007b82 */ /* 0x000e240000000800 */
[----:B0-----:R-:W-:-:S05]  /*0050*/  IMAD R0, R0, UR4, R3 ;  /* 0x0000000400007c24 */ /* 0x001fca000f8e0203 */
[----:B-1----:R-:W-:-:S13]  /*0060*/  ISETP.GE.AND P0, PT, R0, UR5, PT ;  /* 0x0000000500007c0c */ /* 0x002fda000bf06270 */
[----:B------:R-:W-:Y:S05]  /*0070*/  @P0 EXIT ;  /* 0x000000000000094d */ /* 0x000fea0003800000 */
[----:B------:R-:W0:Y:S01]  /*0080*/  LDC.64 R2, c[0x0][0x380] ;  /* 0x0000e000ff027b82 */ /* 0x000e220000000a00 */
[----:B------:R-:W1:Y:S01]  /*0090*/  LDCU.64 UR4, c[0x0][0x358] ;  /* 0x00006b00ff0477ac */ /* 0x000e620008000a00 */
[----:B------:R-:W2:Y:S06]  /*00a0*/  LDCU UR6, c[0x0][0x3a8] ;  /* 0x00007500ff0677ac */ /* 0x000eac0008000800 */
[----:B------:R-:W3:Y:S08]  /*00b0*/  LDC.64 R6, c[0x0][0x390] ;  /* 0x0000e400ff067b82 */ /* 0x000ef00000000a00 */
[----:B------:R-:W4:Y:S08]  /*00c0*/  LDC.64 R4, c[0x0][0x388] ;  /* 0x0000e200ff047b82 */ /* 0x000f300000000a00 */
[----:B------:R-:W5:Y:S01]  /*00d0*/  LDC.64 R8, c[0x0][0x398] ;  /* 0x0000e600ff087b82 */ /* 0x000f620000000a00 */
[----:B0-----:R-:W-:-:S06]  /*00e0*/  IMAD.WIDE R2, R0, 0x4, R2 ;  /* 0x0000000400027825 */ /* 0x001fcc00078e0202 */
[----:B-1----:R-:W2:Y:S01]  /*00f0*/  LDG.E R2, desc[UR4][R2.64] ;  /* 0x0000000402027981 */ /* 0x002ea2000c1e1900 */
[----:B------:R-:W0:Y:S01]  /*0100*/  LDC.64 R10, c[0x0][0x3a0] ;  /* 0x0000e800ff0a7b82 */ /* 0x000e220000000a00 */
[----:B---3--:R-:W-:-:S06]  /*0110*/  IMAD.WIDE R6, R0, 0x4, R6 ;  /* 0x0000000400067825 */ /* 0x008fcc00078e0206 */
[----:B------:R-:W2:Y:S01]  /*0120*/  LDG.E R7, desc[UR4][R6.64] ;  /* 0x0000000406077981 */ /* 0x000ea2000c1e1900 */
[C---:B----4-:R-:W-:Y:S01]  /*0130*/  IMAD.WIDE R4, R0.reuse, 0x4, R4 ;  /* 0x0000000400047825 */ /* 0x050fe200078e0204 */
[----:B------:R-:W1:Y:S05]  /*0140*/  LDC.64 R12, c[0x0][0x3b0] ;  /* 0x0000ec00ff0c7b82 */ /* 0x000e6a0000000a00 */
[----:B------:R-:W3:Y:S01]  /*0150*/  LDG.E R4, desc[UR4][R4.64] ;  /* 0x0000000404047981 */ /* 0x000ee2000c1e1900 */
[C---:B-----5:R-:W-:Y:S02]  /*0160*/  IMAD.WIDE R8, R0.reuse, 0x4, R8 ;  /* 0x0000000400087825 */ /* 0x060fe400078e0208 */
[----:B------:R-:W4:Y:S04]  /*0170*/  LDC.64 R14, c[0x0][0x3b8] ;  /* 0x0000ee00ff0e7b82 */ /* 0x000f280000000a00 */
[----:B------:R-:W3:Y:S01]  /*0180*/  LDG.E R9, desc[UR4][R8.64] ;  /* 0x0000000408097981 */ /* 0x000ee2000c1e1900 */
[----:B0-----:R-:W-:-:S06]  /*0190*/  IMAD.WIDE R10, R0, 0x4, R10 ;  /* 0x00000004000a7825 */ /* 0x001fcc00078e020a */
[----:B------:R-:W5:Y:S01]  /*01a0*/  LDG.E R11, desc[UR4][R10.64] ;  /* 0x000000040a0b7981 */ /* 0x000f62000c1e1900 */
[----:B--2---:R-:W-:Y:S01]  /*01b0*/  FFMA R17, R7, UR6, R2 ;  /* 0x0000000607117c23 */ /* 0x004fe20008000002 */
[----:B---3--:R-:W-:-:S03]  /*01c0*/  FFMA R19, R9, UR6, R4 ;  /* 0x0000000609137c23 */ /* 0x008fc60008000004 */
[-C--:B-----5:R-:W-:Y:S01]  /*01d0*/  FFMA R17, R2, R11.reuse, R17 ;  /* 0x0000000b02117223 */ /* 0x0a0fe20000000011 */
[----:B------:R-:W-:Y:S01]  /*01e0*/  FFMA R19, R4, R11, R19 ;  /* 0x0000000b04137223 */ /* 0x000fe20000000013 */
[----:B-1----:R-:W-:-:S04]  /*01f0*/  IMAD.WIDE R2, R0, 0x4, R12 ;  /* 0x0000000400027825 */ /* 0x002fc800078e020c */
[----:B----4-:R-:W-:Y:S01]  /*0200*/  IMAD.WIDE R4, R0, 0x4, R14 ;  /* 0x0000000400047825 */ /* 0x010fe200078e020e */
[----:B------:R-:W-:Y:S04]  /*0210*/  STG.E desc[UR4][R2.64], R17 ;  /* 0x0000001102007986 */ /* 0x000fe8000c101904 */
[----:B------:R-:W-:Y:S01]  /*0220*/  STG.E desc[UR4][R4.64], R19 ;  /* 0x0000001304007986 */ /* 0x000fe2000c101904 */
[----:B------:R-:W-:Y:S05]  /*0230*/  EXIT ;  /* 0x000000000000794d */ /* 0x000fea0003800000 */
.L_x_0:
[----:B------:R-:W-:-:S00]  /*0240*/  BRA `(.L_x_0) ;  /* 0xfffffffc00fc7947 */ /* 0x000fc0000383ffff */
[----:B------:R-:W-:-:S00]  /*0250*/  NOP ;  /* 0x0000000000007918 */ /* 0x000fc00000000000 */
        /* <DEDUP_REMOVED lines=10> */
.L_x_33:


//--------------------- .text.compute_coupling_kernel --------------------------
	.section	.text.compute_coupling_kernel,"ax",@progbits
	.align	128
        .global         compute_coupling_kernel
        .type           compute_coupling_kernel,@function
        .size           compute_coupling_kernel,(.L_x_32 - compute_coupling_kernel)
        .other          compute_coupling_kernel,@"STO_CUDA_ENTRY STV_DEFAULT"
compute_coupling_kernel:
.text.compute_coupling_kernel:
        /* <DEDUP_REMOVED lines=8> */
[----:B------:R-:W-:Y:S01]  /*0080*/  UISETP.GE.AND UP0, UPT, UR16, 0x1, UPT ;  /* 0x000000011000788c */ /* 0x000fe2000bf06270 */
[----:B------:R-:W-:Y:S01]  /*0090*/  HFMA2 R13, -RZ, RZ, 0, 0 ;  /* 0x00000000ff0d7431 */ /* 0x000fe200000001ff */
[----:B------:R-:W-:Y:S01]  /*00a0*/  MOV R29, RZ ;  /* 0x000000ff001d7202 */ /* 0x000fe20000000f00 */
[----:B------:R-:W0:Y:S06]  /*00b0*/  LDCU.64 UR14, c[0x0][0x358] ;  /* 0x00006b00ff0e77ac */ /* 0x000e2c0008000a00 */
[----:B------:R-:W-:Y:S05]  /*00c0*/  BRA.U !UP0, `(.L_x_1) ;  /* 0x0000001908387547 */ /* 0x000fea000b800000 */
[----:B------:R-:W1:Y:S08]  /*00d0*/  LDC.64 R8, c[0x0][0x380] ;  /* 0x0000e000ff087b82 */ /* 0x000e700000000a00 */
[----:B------:R-:W2:Y:S08]  /*00e0*/  LDC.64 R10, c[0x0][0x388] ;  /* 0x0000e200ff0a7b82 */ /* 0x000eb00000000a00 */
[----:B------:R-:W3:Y:S01]  /*00f0*/  LDC.64 R14, c[0x0][0x390] ;  /* 0x0000e400ff0e7b82 */ /* 0x000ee20000000a00 */
[----:B-1----:R-:W-:-:S07]  /*0100*/  IMAD.WIDE R8, R7, 0x4, R8 ;  /* 0x0000000407087825 */ /* 0x002fce00078e0208 */
[----:B------:R-:W1:Y:S01]  /*0110*/  LDC R2, c[0x0][0x3b8] ;  /* 0x0000ee00ff027b82 */ /* 0x000e620000000800 */
[----:B0-----:R0:W5:Y:S01]  /*0120*/  LDG.E R6, desc[UR14][R8.64] ;  /* 0x0000000e08067981 */ /* 0x001162000c1e1900 */
[----:B--2---:R-:W-:-:S05]  /*0130*/  IMAD.WIDE R10, R7, 0x4, R10 ;  /* 0x00000004070a7825 */ /* 0x004fca00078e020a */
[----:B------:R0:W5:Y:S01]  /*0140*/  LDG.E R5, desc[UR14][R10.64] ;  /* 0x0000000e0a057981 */ /* 0x000162000c1e1900 */
[----:B---3--:R-:W-:-:S05]  /*0150*/  IMAD.WIDE R14, R7, 0x4, R14 ;  /* 0x00000004070e7825 */ /* 0x008fca00078e020e */
[----:B------:R0:W5:Y:S01]  /*0160*/  LDG.E R4, desc[UR14][R14.64] ;  /* 0x0000000e0e047981 */ /* 0x000162000c1e1900 */
[----:B------:R-:W-:Y:S01]  /*0170*/  UISETP.GE.U32.AND UP0, UPT, UR16, 0x4, UPT ;  /* 0x000000041000788c */ /* 0x000fe2000bf06070 */
[----:B------:R-:W-:Y:S02]  /*0180*/  MOV R3, RZ ;  /* 0x000000ff00037202 */ /* 0x000fe40000000f00 */
[----:B------:R-:W-:Y:S02]  /*0190*/  CS2R R28, SRZ ;  /* 0x00000000001c7805 */ /* 0x000fe4000001ff00 */
[----:B------:R-:W-:Y:S01]  /*01a0*/  CS2R R12, SRZ ;  /* 0x00000000000c7805 */ /* 0x000fe2000001ff00 */
[----:B-1----:R-:W-:Y:S01]  /*01b0*/  FADD R2, R2, 9.9999999600419720025e-13 ;  /* 0x2b8cbccc02027421 */ /* 0x002fe20000000000 */
[----:B------:R-:W-:Y:S02]  /*01c0*/  ULOP3.LUT UR12, UR16, 0x3, URZ, 0xc0, !UPT ;  /* 0x00000003100c7892 */ /* 0x000fe4000f8ec0ff */
[----:B0-----:R-:W-:Y:S10]  /*01d0*/  BRA.U !UP0, `(.L_x_2) ;  /* 0x0000000d08647547 */ /* 0x001ff4000b800000 */
[----:B------:R-:W0:Y:S01]  /*01e0*/  LDCU.128 UR4, c[0x0][0x380] ;  /* 0x00007000ff0477ac */ /* 0x000e220008000c00 */
[----:B------:R-:W-:Y:S01]  /*01f0*/  CS2R R28, SRZ ;  /* 0x00000000001c7805 */ /* 0x000fe2000001ff00 */
[----:B------:R-:W1:Y:S01]  /*0200*/  LDCU.64 UR10, c[0x0][0x390] ;  /* 0x00007200ff0a77ac */ /* 0x000e620008000a00 */
[----:B------:R-:W-:-:S06]  /*0210*/  ULOP3.LUT UR13, UR16, 0x7ffffffc, URZ, 0xc0, !UPT ;  /* 0x7ffffffc100d7892 */ /* 0x000fcc000f8ec0ff */
[----:B------:R-:W-:Y:S01]  /*0220*/  MOV R3, UR13 ;  /* 0x0000000d00037c02 */ /* 0x000fe20008000f00 */
[----:B0-----:R-:W-:Y:S02]  /*0230*/  UIADD3 UR8, UP0, UPT, UR4, 0x8, URZ ;  /* 0x0000000804087890 */ /* 0x001fe4000ff1e0ff */
[----:B------:R-:W-:Y:S02]  /*0240*/  UIADD3 UR6, UP1, UPT, UR6, 0x8, URZ ;  /* 0x0000000806067890 */ /* 0x000fe4000ff3e0ff */
[----:B-1----:R-:W-:Y:S02]  /*0250*/  UIADD3 UR4, UP2, UPT, UR10, 0x8, URZ ;  /* 0x000000080a047890 */ /* 0x002fe4000ff5e0ff */
[----:B------:R-:W-:Y:S01]  /*0260*/  UIADD3.X UR9, UPT, UPT, URZ, UR5, URZ, UP0, !UPT ;  /* 0x00000005ff097290 */ /* 0x000fe200087fe4ff */
[----:B------:R-:W-:Y:S01]  /*0270*/  MOV R18, UR8 ;  /* 0x0000000800127c02 */ /* 0x000fe20008000f00 */
[----:B------:R-:W-:Y:S01]  /*0280*/  UIADD3.X UR7, UPT, UPT, URZ, UR7, URZ, UP1, !UPT ;  /* 0x00000007ff077290 */ /* 0x000fe20008ffe4ff */
[----:B------:R-:W-:Y:S01]  /*0290*/  MOV R16, UR6 ;  /* 0x0000000600107c02 */ /* 0x000fe20008000f00 */
[----:B------:R-:W-:Y:S01]  /*02a0*/  UIADD3.X UR5, UPT, UPT, URZ, UR11, URZ, UP2, !UPT ;  /* 0x0000000bff057290 */ /* 0x000fe200097fe4ff */
[----:B------:R-:W-:Y:S01]  /*02b0*/  MOV R14, UR4 ;  /* 0x00000004000e7c02 */ /* 0x000fe20008000f00 */
[----:B------:R-:W-:Y:S01]  /*02c0*/  UIADD3 UR10, UPT, UPT, -UR13, URZ, URZ ;  /* 0x000000ff0d0a7290 */ /* 0x000fe2000fffe1ff */
[----:B------:R-:W-:-:S02]  /*02d0*/  MOV R19, UR9 ;  /* 0x0000000900137c02 */ /* 0x000fc40008000f00 */
[----:B------:R-:W-:Y:S02]  /*02e0*/  MOV R17, UR7 ;  /* 0x0000000700117c02 */ /* 0x000fe40008000f00 */
[----:B------:R-:W-:-:S07]  /*02f0*/  MOV R15, UR5 ;  /* 0x00000005000f7c02 */ /* 0x000fce0008000f00 */
.L_x_11:
[----:B------:R-:W2:Y:S04]  /*0300*/  LDG.E R27, desc[UR14][R18.64+-0x8] ;  /* 0xfffff80e121b7981 */ /* 0x000ea8000c1e1900 */
[----:B------:R-:W3:Y:S01]  /*0310*/  LDG.E R10, desc[UR14][R16.64+-0x8] ;  /* 0xfffff80e100a7981 */ /* 0x000ee2000c1e1900 */
[----:B------:R-:W0:Y:S01]  /*0320*/  MUFU.RCP R9, R2 ;  /* 0x0000000200097308 */ /* 0x000e220000001000 */
[----:B------:R-:W-:Y:S01]  /*0330*/  BSSY.RECONVERGENT B0, `(.L_x_3) ;  /* 0x000000d000007945 */ /* 0x000fe20003800200 */
[----:B0-----:R-:W-:-:S04]  /*0340*/  FFMA R0, -R2, R9, 1 ;  /* 0x3f80000002007423 */ /* 0x001fc80000000109 */
[----:B------:R-:W-:Y:S01]  /*0350*/  FFMA R0, R9, R0, R9 ;  /* 0x0000000009007223 */ /* 0x000fe20000000009 */
[----:B--2--5:R-:W-:-:S04]  /*0360*/  FADD R27, R6, -R27 ;  /* 0x8000001b061b7221 */ /* 0x024fc80000000000 */
[----:B------:R-:W0:Y:S01]  /*0370*/  FCHK P0, -|R27|, R2 ;  /* 0x000000021b007302 */ /* 0x000e220000000300 */
[----:B------:R-:W-:Y:S01]  /*0380*/  FFMA R9, -|R27|, R0, RZ ;  /* 0x000000001b097223 */ /* 0x000fe200000003ff */
[----:B---3--:R-:W-:-:S03]  /*0390*/  FADD R10, R5, -R10 ;  /* 0x8000000a050a7221 */ /* 0x008fc60000000000 */
[----:B------:R-:W-:-:S04]  /*03a0*/  FFMA R8, -R2, R9, -|R27| ;  /* 0x0000000902087223 */ /* 0x000fc80000000d1b */
[----:B------:R-:W-:Y:S01]  /*03b0*/  FFMA R0, R0, R8, R9 ;  /* 0x0000000800007223 */ /* 0x000fe20000000009 */
[----:B0-----:R-:W-:Y:S06]  /*03c0*/  @!P0 BRA `(.L_x_4) ;  /* 0x00000000000c8947 */ /* 0x001fec0003800000 */
[----:B------:R-:W-:Y:S01]  /*03d0*/  FADD R27, -|R27|, -RZ ;  /* 0x800000ff1b1b7221 */ /* 0x000fe20000000300 */
[----:B------:R-:W-:-:S07]  /*03e0*/  MOV R8, 0x400 ;  /* 0x0000040000087802 */ /* 0x000fce0000000f00 */
[----:B------:R-:W-:Y:S05]  /*03f0*/  CALL.REL.NOINC `($__internal_0_$__cuda_sm3x_div_rn_noftz_f32_slowpath) ;  /* 0x0000001400887944 */ /* 0x000fea0003c00000 */
.L_x_4:
[----:B------:R-:W-:Y:S05]  /*0400*/  BSYNC.RECONVERGENT B0 ;  /* 0x0000000000007941 */ /* 0x000fea0003800200 */
.L_x_3:
[----:B------:R-:W2:Y:S04]  /*0410*/  LDG.E R11, desc[UR14][R14.64+-0x8] ;  /* 0xfffff80e0e0b7981 */ /* 0x000ea8000c1e1900 */
[----:B------:R-:W3:Y:S04]  /*0420*/  LDG.E R21, desc[UR14][R18.64+-0x4] ;  /* 0xfffffc0e12157981 */ /* 0x000ee8000c1e1900 */
[----:B------:R-:W4:Y:S01]  /*0430*/  LDG.E R20, desc[UR14][R16.64+-0x4] ;  /* 0xfffffc0e10147981 */ /* 0x000f22000c1e1900 */
[----:B------:R-:W-:Y:S01]  /*0440*/  HFMA2 R9, -RZ, RZ, 0.96630859375, -0.0022525787353515625 ;  /* 0x3bbb989dff097431 */ /* 0x000fe200000001ff */
[----:B------:R-:W-:Y:S01]  /*0450*/  MOV R22, 0x437c0000 ;  /* 0x437c000000167802 */ /* 0x000fe20000000f00 */
[----:B------:R-:W-:Y:S03]  /*0460*/  BSSY.RECONVERGENT B0, `(.L_x_5) ;  /* 0x000002a000007945 */ /* 0x000fe60003800200 */
[-C--:B------:R-:W-:Y:S01]  /*0470*/  FFMA.SAT R8, |R10|, -R9.reuse, 0.5 ;  /* 0x3f0000000a087423 */ /* 0x080fe20000002a09 */
[----:B------:R-:W-:-:S03]  /*0480*/  FFMA.SAT R9, R0, R9, 0.5 ;  /* 0x3f00000000097423 */ /* 0x000fc60000002009 */
[-C--:B------:R-:W-:Y:S01]  /*0490*/  FFMA.RM R8, R8, R22.reuse, 12582913 ;  /* 0x4b40000108087423 */ /* 0x080fe20000004016 */
[----:B------:R-:W-:-:S03]  /*04a0*/  FFMA.RM R9, R9, R22, 12582913 ;  /* 0x4b40000109097423 */ /* 0x000fc60000004016 */
[----:B------:R-:W-:-:S04]  /*04b0*/  FADD R23, R8, -12583039 ;  /* 0xcb40007f08177421 */ /* 0x000fc80000000000 */
[C---:B------:R-:W-:Y:S01]  /*04c0*/  FFMA R25, |R10|.reuse, -1.4426950216293334961, -R23 ;  /* 0xbfb8aa3b0a197823 */ /* 0x040fe20000000a17 */
[C---:B------:R-:W-:Y:S01]  /*04d0*/  FADD R23, R9.reuse, -12583039 ;  /* 0xcb40007f09177421 */ /* 0x040fe20000000000 */
[----:B------:R-:W-:Y:S02]  /*04e0*/  SHF.L.U32 R9, R9, 0x17, RZ ;  /* 0x0000001709097819 */ /* 0x000fe400000006ff */
[----:B------:R-:W-:Y:S01]  /*04f0*/  FFMA R10, |R10|, -1.925963033500011079e-08, R25 ;  /* 0xb2a570600a0a7823 */ /* 0x000fe20000000219 */
[----:B------:R-:W-:-:S04]  /*0500*/  FFMA R23, R0, 1.4426950216293334961, -R23 ;  /* 0x3fb8aa3b00177823 */ /* 0x000fc80000000817 */
[----:B------:R-:W-:Y:S01]  /*0510*/  FFMA R22, R0, 1.925963033500011079e-08, R23 ;  /* 0x32a5706000167823 */ /* 0x000fe20000000017 */
[----:B------:R-:W0:Y:S01]  /*0520*/  MUFU.EX2 R10, R10 ;  /* 0x0000000a000a7308 */ /* 0x000e220000000800 */
[----:B------:R-:W-:-:S07]  /*0530*/  SHF.L.U32 R23, R8, 0x17, RZ ;  /* 0x0000001708177819 */ /* 0x000fce00000006ff */
[----:B------:R-:W1:Y:S01]  /*0540*/  MUFU.EX2 R22, R22 ;  /* 0x0000001600167308 */ /* 0x000e620000000800 */
[----:B0-----:R-:W-:-:S07]  /*0550*/  FMUL R8, R23, R10 ;  /* 0x0000000a17087220 */ /* 0x001fce0000400000 */
[----:B------:R-:W-:Y:S01]  /*0560*/  MUFU.RCP R23, R2 ;  /* 0x0000000200177308 */ /* 0x000fe20000001000 */
[----:B-1----:R-:W-:-:S04]  /*0570*/  FMUL R9, R9, R22 ;  /* 0x0000001609097220 */ /* 0x002fc80000400000 */
[----:B------:R-:W-:Y:S01]  /*0580*/  FMUL R8, R9, R8 ;  /* 0x0000000809087220 */ /* 0x000fe20000400000 */
[----:B--2---:R-:W-:-:S04]  /*0590*/  FADD R11, -R4, R11 ;  /* 0x0000000b040b7221 */ /* 0x004fc80000000100 */
[----:B------:R-:W-:Y:S01]  /*05a0*/  FMUL.RZ R24, R11, 0.15915493667125701904 ;  /* 0x3e22f9830b187820 */ /* 0x000fe2000040c000 */
[----:B---3--:R-:W-:-:S03]  /*05b0*/  FADD R21, R6, -R21 ;  /* 0x8000001506157221 */ /* 0x008fc60000000000 */
[----:B------:R-:W0:Y:S08]  /*05c0*/  MUFU.COS R11, R24 ;  /* 0x00000018000b7308 */ /* 0x000e300000000000 */
[----:B------:R-:W1:Y:S08]  /*05d0*/  MUFU.SIN R0, R24 ;  /* 0x0000001800007308 */ /* 0x000e700000000400 */
[----:B------:R-:W2:Y:S01]  /*05e0*/  FCHK P0, -|R21|, R2 ;  /* 0x0000000215007302 */ /* 0x000ea20000000300 */
[----:B0-----:R-:W-:-:S07]  /*05f0*/  FMUL R11, R8, R11 ;  /* 0x0000000b080b7220 */ /* 0x001fce0000400000 */
[----:B------:R-:W0:Y:S01]  /*0600*/  F2F.F64.F32 R10, R11 ;  /* 0x0000000b000a7310 */ /* 0x000e220000201800 */
[----:B-1----:R-:W-:Y:S01]  /*0610*/  FMUL R8, R8, R0 ;  /* 0x0000000008087220 */ /* 0x002fe20000400000 */
[----:B------:R-:W-:-:S04]  /*0620*/  FFMA R0, -R2, R23, 1 ;  /* 0x3f80000002007423 */ /* 0x000fc80000000117 */
[----:B------:R-:W-:Y:S02]  /*0630*/  FFMA R0, R23, R0, R23 ;  /* 0x0000000017007223 */ /* 0x000fe40000000017 */
[----:B------:R-:W1:Y:S02]  /*0640*/  F2F.F64.F32 R8, R8 ;  /* 0x0000000800087310 */ /* 0x000e640000201800 */
[----:B------:R-:W-:Y:S01]  /*0650*/  FFMA R23, R0, -|R21|, RZ ;  /* 0xc000001500177223 */ /* 0x000fe200000000ff */
[----:B0-----:R-:W-:-:S03]  /*0660*/  DADD R12, R10, R12 ;  /* 0x000000000a0c7229 */ /* 0x001fc6000000000c */
[----:B------:R-:W-:Y:S01]  /*0670*/  FFMA R10, -R2, R23, -|R21| ;  /* 0x00000017020a7223 */ /* 0x000fe20000000d15 */
[----:B-1----:R-:W-:-:S03]  /*0680*/  DADD R28, R8, R28 ;  /* 0x00000000081c7229 */ /* 0x002fc6000000001c */
[----:B------:R-:W-:Y:S01]  /*0690*/  FFMA R9, R0, R10, R23 ;  /* 0x0000000a00097223 */ /* 0x000fe20000000017 */
[----:B----4-:R-:W-:Y:S01]  /*06a0*/  FADD R10, R5, -R20 ;  /* 0x80000014050a7221 */ /* 0x010fe20000000000 */
[----:B--2---:R-:W-:Y:S06]  /*06b0*/  @!P0 BRA `(.L_x_6) ;  /* 0x0000000000108947 */ /* 0x004fec0003800000 */
[----:B------:R-:W-:Y:S01]  /*06c0*/  FADD R27, -|R21|, -RZ ;  /* 0x800000ff151b7221 */ /* 0x000fe20000000300 */
[----:B------:R-:W-:-:S07]  /*06d0*/  MOV R8, 0x6f0 ;  /* 0x000006f000087802 */ /* 0x000fce0000000f00 */
[----:B------:R-:W-:Y:S05]  /*06e0*/  CALL.REL.NOINC `($__internal_0_$__cuda_sm3x_div_rn_noftz_f32_slowpath) ;  /* 0x0000001000cc7944 */ /* 0x000fea0003c00000 */
[----:B------:R-:W-:-:S07]  /*06f0*/  MOV R9, R0 ;  /* 0x0000000000097202 */ /* 0x000fce0000000f00 */
.L_x_6:
[----:B------:R-:W-:Y:S05]  /*0700*/  BSYNC.RECONVERGENT B0 ;  /* 0x0000000000007941 */ /* 0x000fea0003800200 */
.L_x_5:
        /* <DEDUP_REMOVED lines=10> */
[----:B------:R-:W-:Y:S01]  /*07b0*/  FADD R23, R0, -12583039 ;  /* 0xcb40007f00177421 */ /* 0x000fe20000000000 */
[----:B------:R-:W-:Y:S01]  /*07c0*/  FADD R22, R8, -12583039 ;  /* 0xcb40007f08167421 */ /* 0x000fe20000000000 */
[----:B------:R-:W-:Y:S02]  /*07d0*/  SHF.L.U32 R25, R0, 0x17, RZ ;  /* 0x0000001700197819 */ /* 0x000fe400000006ff */
[----:B------:R-:W-:Y:S01]  /*07e0*/  FFMA R23, |R10|, -1.4426950216293334961, -R23 ;  /* 0xbfb8aa3b0a177823 */ /* 0x000fe20000000a17 */
[C---:B------:R-:W-:Y:S01]  /*07f0*/  FFMA R22, R9.reuse, 1.4426950216293334961, -R22 ;  /* 0x3fb8aa3b09167823 */ /* 0x040fe20000000816 */
[----:B------:R-:W-:Y:S02]  /*0800*/  SHF.L.U32 R8, R8, 0x17, RZ ;  /* 0x0000001708087819 */ /* 0x000fe400000006ff */
[----:B------:R-:W-:Y:S01]  /*0810*/  FFMA R10, |R10|, -1.925963033500011079e-08, R23 ;  /* 0xb2a570600a0a7823 */ /* 0x000fe20000000217 */
[----:B------:R-:W-:-:S04]  /*0820*/  FFMA R22, R9, 1.925963033500011079e-08, R22 ;  /* 0x32a5706009167823 */ /* 0x000fc80000000016 */
[----:B------:R-:W0:Y:S08]  /*0830*/  MUFU.EX2 R23, R22 ;  /* 0x0000001600177308 */ /* 0x000e300000000800 */
[----:B------:R-:W1:Y:S01]  /*0840*/  MUFU.EX2 R10, R10 ;  /* 0x0000000a000a7308 */ /* 0x000e620000000800 */
[----:B0-----:R-:W-:-:S07]  /*0850*/  FMUL R8, R8, R23 ;  /* 0x0000001708087220 */ /* 0x001fce0000400000 */
[----:B------:R-:W0:Y:S01]  /*0860*/  MUFU.RCP R23, R2 ;  /* 0x0000000200177308 */ /* 0x000e220000001000 */
[----:B-1----:R-:W-:-:S04]  /*0870*/  FMUL R25, R25, R10 ;  /* 0x0000000a19197220 */ /* 0x002fc80000400000 */
[----:B------:R-:W-:Y:S01]  /*0880*/  FMUL R8, R8, R25 ;  /* 0x0000001908087220 */ /* 0x000fe20000400000 */
[----:B0-----:R-:W-:-:S04]  /*0890*/  FFMA R0, -R2, R23, 1 ;  /* 0x3f80000002007423 */ /* 0x001fc80000000117 */
[----:B------:R-:W-:Y:S01]  /*08a0*/  FFMA R0, R23, R0, R23 ;  /* 0x0000000017007223 */ /* 0x000fe20000000017 */
[----:B--2---:R-:W-:-:S04]  /*08b0*/  FADD R11, -R4, R11 ;  /* 0x0000000b040b7221 */ /* 0x004fc80000000100 */
[----:B------:R-:W-:Y:S01]  /*08c0*/  FMUL.RZ R24, R11, 0.15915493667125701904 ;  /* 0x3e22f9830b187820 */ /* 0x000fe2000040c000 */
[----:B---3--:R-:W-:-:S03]  /*08d0*/  FADD R21, R6, -R21 ;  /* 0x8000001506157221 */ /* 0x008fc60000000000 */
[----:B------:R-:W0:Y:S01]  /*08e0*/  MUFU.COS R11, R24 ;  /* 0x00000018000b7308 */ /* 0x000e220000000000 */
[----:B------:R-:W-:-:S07]  /*08f0*/  FFMA R23, R0, -|R21|, RZ ;  /* 0xc000001500177223 */ /* 0x000fce00000000ff */
[----:B------:R-:W1:Y:S08]  /*0900*/  MUFU.SIN R9, R24 ;  /* 0x0000001800097308 */ /* 0x000e700000000400 */
[----:B------:R-:W2:Y:S01]  /*0910*/  FCHK P0, -|R21|, R2 ;  /* 0x0000000215007302 */ /* 0x000ea20000000300 */
[----:B0-----:R-:W-:-:S07]  /*0920*/  FMUL R11, R8, R11 ;  /* 0x0000000b080b7220 */ /* 0x001fce0000400000 */
[----:B------:R-:W0:Y:S01]  /*0930*/  F2F.F64.F32 R10, R11 ;  /* 0x0000000b000a7310 */ /* 0x000e220000201800 */
[----:B-1----:R-:W-:-:S07]  /*0940*/  FMUL R8, R8, R9 ;  /* 0x0000000908087220 */ /* 0x002fce0000400000 */
[----:B------:R-:W1:Y:S01]  /*0950*/  F2F.F64.F32 R8, R8 ;  /* 0x0000000800087310 */ /* 0x000e620000201800 */
[----:B0-----:R-:W-:Y:S01]  /*0960*/  DADD R12, R12, R10 ;  /* 0x000000000c0c7229 */ /* 0x001fe2000000000a */
        /* <DEDUP_REMOVED lines=9> */
.L_x_8:
[----:B------:R-:W-:Y:S05]  /*0a00*/  BSYNC.RECONVERGENT B0 ;  /* 0x0000000000007941 */ /* 0x000fea0003800200 */
.L_x_7:
        /* <DEDUP_REMOVED lines=14> */
[----:B------:R-:W-:-:S03]  /*0af0*/  SHF.L.U32 R8, R8, 0x17, RZ ;  /* 0x0000001708087819 */ /* 0x000fc600000006ff */
[----:B------:R-:W-:Y:S01]  /*0b00*/  FFMA R23, |R10|, -1.925963033500011079e-08, R23 ;  /* 0xb2a570600a177823 */ /* 0x000fe20000000217 */
[----:B------:R-:W-:-:S03]  /*0b10*/  FFMA R10, R9, 1.4426950216293334961, -R22 ;  /* 0x3fb8aa3b090a7823 */ /* 0x000fc60000000816 */
[----:B------:R-:W0:Y:S01]  /*0b20*/  MUFU.EX2 R22, R23 ;  /* 0x0000001700167308 */ /* 0x000e220000000800 */
[----:B------:R-:W-:-:S07]  /*0b30*/  FFMA R24, R9, 1.925963033500011079e-08, R10 ;  /* 0x32a5706009187823 */ /* 0x000fce000000000a */
[----:B------:R-:W1:Y:S01]  /*0b40*/  MUFU.RCP R23, R2 ;  /* 0x0000000200177308 */ /* 0x000e620000001000 */
[----:B0-----:R-:W-:Y:S01]  /*0b50*/  FMUL R25, R25, R22 ;  /* 0x0000001619197220 */ /* 0x001fe20000400000 */
[----:B-1----:R-:W-:-:S04]  /*0b60*/  FFMA R0, -R2, R23, 1 ;  /* 0x3f80000002007423 */ /* 0x002fc80000000117 */
[----:B------:R-:W-:Y:S01]  /*0b70*/  FFMA R0, R23, R0, R23 ;  /* 0x0000000017007223 */ /* 0x000fe20000000017 */
[----:B--2---:R-:W-:Y:S02]  /*0b80*/  FADD R9, -R4, R11 ;  /* 0x0000000b04097221 */ /* 0x004fe40000000100 */
[----:B------:R-:W0:Y:S02]  /*0b90*/  MUFU.EX2 R11, R24 ;  /* 0x00000018000b7308 */ /* 0x000e240000000800 */
[----:B------:R-:W-:Y:S01]  /*0ba0*/  FMUL.RZ R26, R9, 0.15915493667125701904 ;  /* 0x3e22f983091a7820 */ /* 0x000fe2000040c000 */
[----:B---3--:R-:W-:-:S04]  /*0bb0*/  FADD R21, R6, -R21 ;  /* 0x8000001506157221 */ /* 0x008fc80000000000 */
[----:B------:R-:W-:Y:S01]  /*0bc0*/  FFMA R23, R0, -|R21|, RZ ;  /* 0xc000001500177223 */ /* 0x000fe200000000ff */
[----:B------:R-:W1:Y:S08]  /*0bd0*/  MUFU.COS R9, R26 ;  /* 0x0000001a00097308 */ /* 0x000e700000000000 */
[----:B------:R-:W2:Y:S01]  /*0be0*/  MUFU.SIN R10, R26 ;  /* 0x0000001a000a7308 */ /* 0x000ea20000000400 */
[----:B0-----:R-:W-:-:S04]  /*0bf0*/  FMUL R8, R8, R11 ;  /* 0x0000000b08087220 */ /* 0x001fc80000400000 */
[----:B------:R-:W-:-:S03]  /*0c00*/  FMUL R25, R8, R25 ;  /* 0x0000001908197220 */ /* 0x000fc60000400000 */
[----:B------:R-:W0:Y:S01]  /*0c10*/  FCHK P0, -|R21|, R2 ;  /* 0x0000000215007302 */ /* 0x000e220000000300 */
[----:B-1----:R-:W-:-:S07]  /*0c20*/  FMUL R9, R25, R9 ;  /* 0x0000000919097220 */ /* 0x002fce0000400000 */
[----:B------:R-:W1:Y:S01]  /*0c30*/  F2F.F64.F32 R8, R9 ;  /* 0x0000000900087310 */ /* 0x000e620000201800 */
[----:B--2---:R-:W-:-:S07]  /*0c40*/  FMUL R25, R25, R10 ;  /* 0x0000000a19197220 */ /* 0x004fce0000400000 */
[----:B------:R-:W2:Y:S01]  /*0c50*/  F2F.F64.F32 R10, R25 ;  /* 0x00000019000a7310 */ /* 0x000ea20000201800 */
[----:B-1----:R-:W-:Y:S01]  /*0c60*/  DADD R12, R12, R8 ;  /* 0x000000000c0c7229 */ /* 0x002fe20000000008 */
[----:B------:R-:W-:-:S04]  /*0c70*/  FFMA R8, -R2, R23, -|R21| ;  /* 0x0000001702087223 */ /* 0x000fc80000000d15 */
[----:B------:R-:W-:Y:S01]  /*0c80*/  FFMA R0, R0, R8, R23 ;  /* 0x0000000800007223 */ /* 0x000fe20000000017 */
[----:B----4-:R-:W-:Y:S01]  /*0c90*/  FADD R23, R5, -R20 ;  /* 0x8000001405177221 */ /* 0x010fe20000000000 */
[----:B--2---:R-:W-:Y:S01]  /*0ca0*/  DADD R10, R28, R10 ;  /* 0x000000001c0a7229 */ /* 0x004fe2000000000a */
[----:B0-----:R-:W-:Y:S10]  /*0cb0*/  @!P0 BRA `(.L_x_10) ;  /* 0x00000000000c8947 */ /* 0x001ff40003800000 */
[----:B------:R-:W-:Y:S01]  /*0cc0*/  FADD R27, -|R21|, -RZ ;  /* 0x800000ff151b7221 */ /* 0x000fe20000000300 */
[----:B------:R-:W-:-:S07]  /*0cd0*/  MOV R8, 0xcf0 ;  /* 0x00000cf000087802 */ /* 0x000fce0000000f00 */
[----:B------:R-:W-:Y:S05]  /*0ce0*/  CALL.REL.NOINC `($__internal_0_$__cuda_sm3x_div_rn_noftz_f32_slowpath) ;  /* 0x0000000c004c7944 */ /* 0x000fea0003c00000 */
.L_x_10:
[----:B------:R-:W-:Y:S05]  /*0cf0*/  BSYNC.RECONVERGENT B0 ;  /* 0x0000000000007941 */ /* 0x000fea0003800200 */
.L_x_9:
[----:B------:R0:W2:Y:S01]  /*0d00*/  LDG.E R9, desc[UR14][R14.64+0x4] ;  /* 0x0000040e0e097981 */ /* 0x0000a2000c1e1900 */
[----:B------:R-:W-:Y:S01]  /*0d10*/  HFMA2 R21, -RZ, RZ, 3.7421875, 0 ;  /* 0x437c0000ff157431 */ /* 0x000fe200000001ff */
[----:B------:R-:W-:Y:S01]  /*0d20*/  MOV R20, 0x3bbb989d ;  /* 0x3bbb989d00147802 */ /* 0x000fe20000000f00 */
[----:B------:R-:W-:Y:S01]  /*0d30*/  UIADD3 UR10, UPT, UPT, UR10, 0x4, URZ ;  /* 0x000000040a0a7890 */ /* 0x000fe2000fffe0ff */
[----:B------:R-:W-:Y:S02]  /*0d40*/  IADD3 R18, P0, PT, R18, 0x10, RZ ;  /* 0x0000001012127810 */ /* 0x000fe40007f1e0ff */
[----:B------:R-:W-:Y:S01]  /*0d50*/  IADD3 R16, P1, PT, R16, 0x10, RZ ;  /* 0x0000001010107810 */ /* 0x000fe20007f3e0ff */
[-C--:B------:R-:W-:Y:S01]  /*0d60*/  FFMA.SAT R8, |R23|, -R20.reuse, 0.5 ;  /* 0x3f00000017087423 */ /* 0x080fe20000002a14 */
[----:B------:R-:W-:Y:S01]  /*0d70*/  FFMA.SAT R20, R0, R20, 0.5 ;  /* 0x3f00000000147423 */ /* 0x000fe20000002014 */
[----:B------:R-:W-:Y:S01]  /*0d80*/  UISETP.NE.AND UP0, UPT, UR10, URZ, UPT ;  /* 0x000000ff0a00728c */ /* 0x000fe2000bf05270 */
[----:B0-----:R-:W-:Y:S01]  /*0d90*/  IADD3 R14, P2, PT, R14, 0x10, RZ ;  /* 0x000000100e0e7810 */ /* 0x001fe20007f5e0ff */
[-C--:B------:R-:W-:Y:S01]  /*0da0*/  FFMA.RM R8, R8, R21.reuse, 12582913 ;  /* 0x4b40000108087423 */ /* 0x080fe20000004015 */
[----:B------:R-:W-:Y:S01]  /*0db0*/  FFMA.RM R20, R20, R21, 12582913 ;  /* 0x4b40000114147423 */ /* 0x000fe20000004015 */
[----:B------:R-:W-:-:S02]  /*0dc0*/  IADD3.X R19, PT, PT, RZ, R19, RZ, P0, !PT ;  /* 0x00000013ff137210 */ /* 0x000fc400007fe4ff */
[----:B------:R-:W-:Y:S01]  /*0dd0*/  FADD R22, R8, -12583039 ;  /* 0xcb40007f08167421 */ /* 0x000fe20000000000 */
[----:B------:R-:W-:Y:S01]  /*0de0*/  FADD R21, R20, -12583039 ;  /* 0xcb40007f14157421 */ /* 0x000fe20000000000 */
[----:B------:R-:W-:Y:S02]  /*0df0*/  SHF.L.U32 R8, R8, 0x17, RZ ;  /* 0x0000001708087819 */ /* 0x000fe400000006ff */
[C---:B------:R-:W-:Y:S01]  /*0e00*/  FFMA R22, |R23|.reuse, -1.4426950216293334961, -R22 ;  /* 0xbfb8aa3b17167823 */ /* 0x040fe20000000a16 */
[----:B------:R-:W-:Y:S02]  /*0e10*/  SHF.L.U32 R20, R20, 0x17, RZ ;  /* 0x0000001714147819 */ /* 0x000fe400000006ff */
[----:B------:R-:W-:Y:S01]  /*0e20*/  IADD3.X R17, PT, PT, RZ, R17, RZ, P1, !PT ;  /* 0x00000011ff117210 */ /* 0x000fe20000ffe4ff */
[----:B------:R-:W-:Y:S01]  /*0e30*/  FFMA R22, |R23|, -1.925963033500011079e-08, R22 ;  /* 0xb2a5706017167823 */ /* 0x000fe20000000216 */
[----:B------:R-:W-:Y:S01]  /*0e40*/  FFMA R23, R0, 1.4426950216293334961, -R21 ;  /* 0x3fb8aa3b00177823 */ /* 0x000fe20000000815 */
[----:B------:R-:W-:-:S02]  /*0e50*/  IADD3.X R15, PT, PT, RZ, R15, RZ, P2, !PT ;  /* 0x0000000fff0f7210 */ /* 0x000fc400017fe4ff */
[----:B------:R-:W0:Y:S01]  /*0e60*/  MUFU.EX2 R21, R22 ;  /* 0x0000001600157308 */ /* 0x000e220000000800 */
[----:B------:R-:W-:-:S07]  /*0e70*/  FFMA R23, R0, 1.925963033500011079e-08, R23 ;  /* 0x32a5706000177823 */ /* 0x000fce0000000017 */
[----:B------:R-:W1:Y:S01]  /*0e80*/  MUFU.EX2 R23, R23 ;  /* 0x0000001700177308 */ /* 0x000e620000000800 */
[----:B0-----:R-:W-:Y:S01]  /*0e90*/  FMUL R21, R8, R21 ;  /* 0x0000001508157220 */ /* 0x001fe20000400000 */
[----:B-1----:R-:W-:-:S04]  /*0ea0*/  FMUL R20, R20, R23 ;  /* 0x0000001714147220 */ /* 0x002fc80000400000 */
[----:B------:R-:W-:Y:S01]  /*0eb0*/  FMUL R20, R20, R21 ;  /* 0x0000001514147220 */ /* 0x000fe20000400000 */
[----:B--2---:R-:W-:-:S04]  /*0ec0*/  FADD R9, -R4, R9 ;  /* 0x0000000904097221 */ /* 0x004fc80000000100 */
[----:B------:R-:W-:-:S04]  /*0ed0*/  FMUL.RZ R0, R9, 0.15915493667125701904 ;  /* 0x3e22f98309007820 */ /* 0x000fc8000040c000 */
[----:B------:R-:W0:Y:S08]  /*0ee0*/  MUFU.COS R9, R0 ;  /* 0x0000000000097308 */ /* 0x000e300000000000 */
[----:B------:R-:W1:Y:S01]  /*0ef0*/  MUFU.SIN R25, R0 ;  /* 0x0000000000197308 */ /* 0x000e620000000400 */
[----:B0-----:R-:W-:-:S07]  /*0f00*/  FMUL R9, R20, R9 ;  /* 0x0000000914097220 */ /* 0x001fce0000400000 */
[----:B------:R-:W0:Y:S01]  /*0f10*/  F2F.F64.F32 R8, R9 ;  /* 0x0000000900087310 */ /* 0x000e220000201800 */
[----:B-1----:R-:W-:-:S07]  /*0f20*/  FMUL R25, R20, R25 ;  /* 0x0000001914197220 */ /* 0x002fce0000400000 */
[----:B------:R-:W1:Y:S01]  /*0f30*/  F2F.F64.F32 R28, R25 ;  /* 0x00000019001c7310 */ /* 0x000e620000201800 */
[----:B0-----:R-:W-:Y:S02]  /*0f40*/  DADD R12, R12, R8 ;  /* 0x000000000c0c7229 */ /* 0x001fe40000000008 */
[----:B-1----:R-:W-:Y:S01]  /*0f50*/  DADD R28, R10, R28 ;  /* 0x000000000a1c7229 */ /* 0x002fe2000000001c */
[----:B------:R-:W-:Y:S10]  /*0f60*/  BRA.U UP0, `(.L_x_11) ;  /* 0xfffffff100e47547 */ /* 0x000ff4000b83ffff */
.L_x_2:
[----:B------:R-:W-:-:S09]  /*0f70*/  UISETP.NE.AND UP0, UPT, UR12, URZ, UPT ;  /* 0x000000ff0c00728c */ /* 0x000fd2000bf05270 */
[----:B------:R-:W-:Y:S05]  /*0f80*/  BRA.U !UP0, `(.L_x_12) ;  /* 0x0000000908807547 */ /* 0x000fea000b800000 */
[----:B------:R-:W-:-:S09]  /*0f90*/  UISETP.NE.AND UP0, UPT, UR12, 0x1, UPT ;  /* 0x000000010c00788c */ /* 0x000fd2000bf05270 */
[----:B------:R-:W-:Y:S05]  /*0fa0*/  BRA.U !UP0, `(.L_x_13) ;  /* 0x0000000508947547 */ /* 0x000fea000b800000 */
[----:B------:R-:W0:Y:S08]  /*0fb0*/  LDC.64 R18, c[0x0][0x380] ;  /* 0x0000e000ff127b82 */ /* 0x000e300000000a00 */
[----:B------:R-:W1:Y:S01]  /*0fc0*/  LDC.64 R16, c[0x0][0x388] ;  /* 0x0000e200ff107b82 */ /* 0x000e620000000a00 */
[----:B0-----:R-:W-:-:S05]  /*0fd0*/  IMAD.WIDE.U32 R18, R3, 0x4, R18 ;  /* 0x0000000403127825 */ /* 0x001fca00078e0012 */
[----:B------:R-:W2:Y:S01]  /*0fe0*/  LDG.E R9, desc[UR14][R18.64] ;  /* 0x0000000e12097981 */ /* 0x000ea2000c1e1900 */
[----:B-1----:R-:W-:-:S05]  /*0ff0*/  IMAD.WIDE.U32 R16, R3, 0x4, R16 ;  /* 0x0000000403107825 */ /* 0x002fca00078e0010 */
[----:B------:R-:W3:Y:S01]  /*1000*/  LDG.E R10, desc[UR14][R16.64] ;  /* 0x0000000e100a7981 */ /* 0x000ee2000c1e1900 */
[----:B------:R-:W0:Y:S01]  /*1010*/  MUFU.RCP R11, R2 ;  /* 0x00000002000b7308 */ /* 0x000e220000001000 */
[----:B------:R-:W-:Y:S01]  /*1020*/  BSSY.RECONVERGENT B0, `(.L_x_14) ;  /* 0x000000d000007945 */ /* 0x000fe20003800200 */
[----:B0-----:R-:W-:-:S04]  /*1030*/  FFMA R0, -R2, R11, 1 ;  /* 0x3f80000002007423 */ /* 0x001fc8000000010b */
[----:B------:R-:W-:Y:S01]  /*1040*/  FFMA R0, R11, R0, R11 ;  /* 0x000000000b007223 */ /* 0x000fe2000000000b */
[----:B--2--5:R-:W-:-:S04]  /*1050*/  FADD R27, R6, -R9 ;  /* 0x80000009061b7221 */ /* 0x024fc80000000000 */
[----:B------:R-:W0:Y:S01]  /*1060*/  FCHK P0, -|R27|, R2 ;  /* 0x000000021b007302 */ /* 0x000e220000000300 */
[----:B------:R-:W-:Y:S01]  /*1070*/  FFMA R9, R0, -|R27|, RZ ;  /* 0xc000001b00097223 */ /* 0x000fe200000000ff */
[----:B---3--:R-:W-:-:S03]  /*1080*/  FADD R10, R5, -R10 ;  /* 0x8000000a050a7221 */ /* 0x008fc60000000000 */
[----:B------:R-:W-:-:S04]  /*1090*/  FFMA R8, -R2, R9, -|R27| ;  /* 0x0000000902087223 */ /* 0x000fc80000000d1b */
[----:B------:R-:W-:Y:S01]  /*10a0*/  FFMA R0, R0, R8, R9 ;  /* 0x0000000800007223 */ /* 0x000fe20000000009 */
[----:B0-----:R-:W-:Y:S06]  /*10b0*/  @!P0 BRA `(.L_x_15) ;  /* 0x00000000000c8947 */ /* 0x001fec0003800000 */
[----:B------:R-:W-:Y:S01]  /*10c0*/  FADD R27, -|R27|, -RZ ;  /* 0x800000ff1b1b7221 */ /* 0x000fe20000000300 */
[----:B------:R-:W-:-:S07]  /*10d0*/  MOV R8, 0x10f0 ;  /* 0x000010f000087802 */ /* 0x000fce0000000f00 */
[----:B------:R-:W-:Y:S05]  /*10e0*/  CALL.REL.NOINC `($__internal_0_$__cuda_sm3x_div_rn_noftz_f32_slowpath) ;  /* 0x00000008004c7944 */ /* 0x000fea0003c00000 */
.L_x_15:
[----:B------:R-:W-:Y:S05]  /*10f0*/  BSYNC.RECONVERGENT B0 ;  /* 0x0000000000007941 */ /* 0x000fea0003800200 */
.L_x_14:
[----:B------:R-:W0:Y:S01]  /*1100*/  LDC.64 R14, c[0x0][0x390] ;  /* 0x0000e400ff0e7b82 */ /* 0x000e220000000a00 */
[----:B------:R-:W2:Y:S04]  /*1110*/  LDG.E R19, desc[UR14][R18.64+0x4] ;  /* 0x0000040e12137981 */ /* 0x000ea8000c1e1900 */
[----:B------:R1:W3:Y:S01]  /*1120*/  LDG.E R16, desc[UR14][R16.64+0x4] ;  /* 0x0000040e10107981 */ /* 0x0002e2000c1e1900 */
[----:B0-----:R-:W-:-:S05]  /*1130*/  IMAD.WIDE.U32 R14, R3, 0x4, R14 ;  /* 0x00000004030e7825 */ /* 0x001fca00078e000e */
[----:B------:R-:W4:Y:S01]  /*1140*/  LDG.E R9, desc[UR14][R14.64] ;  /* 0x0000000e0e097981 */ /* 0x000f22000c1e1900 */
[----:B------:R-:W-:Y:S01]  /*1150*/  HFMA2 R20, -RZ, RZ, 3.7421875, 0 ;  /* 0x437c0000ff147431 */ /* 0x000fe200000001ff */
[----:B------:R-:W-:-:S05]  /*1160*/  MOV R21, 0x3bbb989d ;  /* 0x3bbb989d00157802 */ /* 0x000fca0000000f00 */
[-C--:B------:R-:W-:Y:S01]  /*1170*/  FFMA.SAT R11, |R10|, -R21.reuse, 0.5 ;  /* 0x3f0000000a0b7423 */ /* 0x080fe20000002a15 */
[----:B------:R-:W-:-:S03]  /*1180*/  FFMA.SAT R8, R0, R21, 0.5 ;  /* 0x3f00000000087423 */ /* 0x000fc60000002015 */
[-C--:B------:R-:W-:Y:S01]  /*1190*/  FFMA.RM R11, R11, R20.reuse, 12582913 ;  /* 0x4b4000010b0b7423 */ /* 0x080fe20000004014 */
[----:B------:R-:W-:-:S03]  /*11a0*/  FFMA.RM R8, R8, R20, 12582913 ;  /* 0x4b40000108087423 */ /* 0x000fc60000004014 */
[----:B------:R-:W-:-:S04]  /*11b0*/  FADD R21, R11, -12583039 ;  /* 0xcb40007f0b157421 */ /* 0x000fc80000000000 */
[----:B------:R-:W-:Y:S01]  /*11c0*/  FFMA R23, |R10|, -1.4426950216293334961, -R21 ;  /* 0xbfb8aa3b0a177823 */ /* 0x000fe20000000a15 */
[----:B------:R-:W-:-:S04]  /*11d0*/  FADD R21, R8, -12583039 ;  /* 0xcb40007f08157421 */ /* 0x000fc80000000000 */
[----:B------:R-:W-:Y:S01]  /*11e0*/  FFMA R21, R0, 1.4426950216293334961, -R21 ;  /* 0x3fb8aa3b00157823 */ /* 0x000fe20000000815 */
[----:B------:R-:W-:-:S03]  /*11f0*/  FFMA R23, |R10|, -1.925963033500011079e-08, R23 ;  /* 0xb2a570600a177823 */ /* 0x000fc60000000217 */
[----:B------:R-:W-:Y:S01]  /*1200*/  FFMA R21, R0, 1.925963033500011079e-08, R21 ;  /* 0x32a5706000157823 */ /* 0x000fe20000000015 */
[----:B------:R-:W0:Y:S08]  /*1210*/  MUFU.EX2 R10, R23 ;  /* 0x00000017000a7308 */ /* 0x000e300000000800 */
[----:B------:R-:W5:Y:S01]  /*1220*/  MUFU.EX2 R21, R21 ;  /* 0x0000001500157308 */ /* 0x000f620000000800 */
[----:B------:R-:W-:-:S02]  /*1230*/  SHF.L.U32 R11, R11, 0x17, RZ ;  /* 0x000000170b0b7819 */ /* 0x000fc400000006ff */
[----:B------:R-:W-:-:S05]  /*1240*/  SHF.L.U32 R8, R8, 0x17, RZ ;  /* 0x0000001708087819 */ /* 0x000fca00000006ff */
[----:B------:R-:W-:Y:S01]  /*1250*/  MUFU.RCP R23, R2 ;  /* 0x0000000200177308 */ /* 0x000fe20000001000 */
[----:B0-----:R-:W-:Y:S01]  /*1260*/  FMUL R11, R11, R10 ;  /* 0x0000000a0b0b7220 */ /* 0x001fe20000400000 */
[----:B-----5:R-:W-:-:S04]  /*1270*/  FMUL R8, R8, R21 ;  /* 0x0000001508087220 */ /* 0x020fc80000400000 */
[----:B------:R-:W-:Y:S01]  /*1280*/  FMUL R8, R8, R11 ;  /* 0x0000000b08087220 */ /* 0x000fe20000400000 */
[----:B------:R-:W-:Y:S01]  /*1290*/  BSSY.RECONVERGENT B0, `(.L_x_16) ;  /* 0x0000017000007945 */ /* 0x000fe20003800200 */
[----:B----4-:R-:W-:-:S04]  /*12a0*/  FADD R9, -R4, R9 ;  /* 0x0000000904097221 */ /* 0x010fc80000000100 */
[----:B------:R-:W-:-:S04]  /*12b0*/  FMUL.RZ R0, R9, 0.15915493667125701904 ;  /* 0x3e22f98309007820 */ /* 0x000fc8000040c000 */
[----:B-1----:R-:W0:Y:S08]  /*12c0*/  MUFU.COS R17, R0 ;  /* 0x0000000000117308 */ /* 0x002e300000000000 */
[----:B------:R-:W1:Y:S01]  /*12d0*/  MUFU.SIN R9, R0 ;  /* 0x0000000000097308 */ /* 0x000e620000000400 */
[----:B--2---:R-:W-:Y:S01]  /*12e0*/  FADD R19, R6, -R19 ;  /* 0x8000001306137221 */ /* 0x004fe20000000000 */
[----:B0-----:R-:W-:-:S06]  /*12f0*/  FMUL R10, R8, R17 ;  /* 0x00000011080a7220 */ /* 0x001fcc0000400000 */
[----:B------:R-:W0:Y:S01]  /*1300*/  FCHK P0, -|R19|, R2 ;  /* 0x0000000213007302 */ /* 0x000e220000000300 */
[----:B-1----:R-:W-:-:S07]  /*1310*/  FMUL R9, R8, R9 ;  /* 0x0000000908097220 */ /* 0x002fce0000400000 */
[----:B------:R-:W1:Y:S01]  /*1320*/  F2F.F64.F32 R10, R10 ;  /* 0x0000000a000a7310 */ /* 0x000e620000201800 */
[----:B------:R-:W-:-:S07]  /*1330*/  FFMA R0, -R2, R23, 1 ;  /* 0x3f80000002007423 */ /* 0x000fce0000000117 */
[----:B------:R-:W2:Y:S01]  /*1340*/  F2F.F64.F32 R8, R9 ;  /* 0x0000000900087310 */ /* 0x000ea20000201800 */
[----:B------:R-:W-:-:S04]  /*1350*/  FFMA R0, R23, R0, R23 ;  /* 0x0000000017007223 */ /* 0x000fc80000000017 */
[----:B------:R-:W-:Y:S01]  /*1360*/  FFMA R17, R0, -|R19|, RZ ;  /* 0xc000001300117223 */ /* 0x000fe200000000ff */
[----:B-1----:R-:W-:-:S03]  /*1370*/  DADD R12, R12, R10 ;  /* 0x000000000c0c7229 */ /* 0x002fc6000000000a */
[----:B------:R-:W-:Y:S01]  /*1380*/  FFMA R11, -R2, R17, -|R19| ;  /* 0x00000011020b7223 */ /* 0x000fe20000000d13 */
[----:B---3--:R-:W-:-:S03]  /*1390*/  FADD R10, R5, -R16 ;  /* 0x80000010050a7221 */ /* 0x008fc60000000000 */
[----:B------:R-:W-:Y:S01]  /*13a0*/  FFMA R0, R0, R11, R17 ;  /* 0x0000000b00007223 */ /* 0x000fe20000000011 */
[----:B--2---:R-:W-:Y:S01]  /*13b0*/  DADD R28, R28, R8 ;  /* 0x000000001c1c7229 */ /* 0x004fe20000000008 */
[----:B0-----:R-:W-:Y:S10]  /*13c0*/  @!P0 BRA `(.L_x_17) ;  /* 0x00000000000c8947 */ /* 0x001ff40003800000 */
[----:B------:R-:W-:Y:S01]  /*13d0*/  FADD R27, -|R19|, -RZ ;  /* 0x800000ff131b7221 */ /* 0x000fe20000000300 */
[----:B------:R-:W-:-:S07]  /*13e0*/  MOV R8, 0x1400 ;  /* 0x0000140000087802 */ /* 0x000fce0000000f00 */
[----:B------:R-:W-:Y:S05]  /*13f0*/  CALL.REL.NOINC `($__internal_0_$__cuda_sm3x_div_rn_noftz_f32_slowpath) ;  /* 0x0000000400887944 */ /* 0x000fea0003c00000 */
.L_x_17:
[----:B------:R-:W-:Y:S05]  /*1400*/  BSYNC.RECONVERGENT B0 ;  /* 0x0000000000007941 */ /* 0x000fea0003800200 */
.L_x_16:
[----:B------:R-:W2:Y:S01]  /*1410*/  LDG.E R15, desc[UR14][R14.64+0x4] ;  /* 0x0000040e0e0f7981 */ /* 0x000ea2000c1e1900 */
[----:B------:R-:W-:Y:S01]  /*1420*/  HFMA2 R17, -RZ, RZ, 3.7421875, 0 ;  /* 0x437c0000ff117431 */ /* 0x000fe200000001ff */
[----:B------:R-:W-:Y:S02]  /*1430*/  MOV R9, 0x3bbb989d ;  /* 0x3bbb989d00097802 */ /* 0x000fe40000000f00 */
[----:B------:R-:W-:-:S03]  /*1440*/  IADD3 R3, PT, PT, R3, 0x2, RZ ;  /* 0x0000000203037810 */ /* 0x000fc60007ffe0ff */
[----:B------:R-:W-:-:S04]  /*1450*/  FFMA.SAT R8, |R10|, -R9, 0.5 ;  /* 0x3f0000000a087423 */ /* 0x000fc80000002a09 */
[----:B------:R-:W-:Y:S01]  /*1460*/  FFMA.RM R11, R8, R17, 12582913 ;  /* 0x4b400001080b7423 */ /* 0x000fe20000004011 */
[----:B------:R-:W-:-:S03]  /*1470*/  FFMA.SAT R8, R0, R9, 0.5 ;  /* 0x3f00000000087423 */ /* 0x000fc60000002009 */
[C---:B------:R-:W-:Y:S01]  /*1480*/  FADD R9, R11.reuse, -12583039 ;  /* 0xcb40007f0b097421 */ /* 0x040fe20000000000 */
[----:B------:R-:W-:Y:S01]  /*1490*/  FFMA.RM R8, R8, R17, 12582913 ;  /* 0x4b40000108087423 */ /* 0x000fe20000004011 */
[----:B------:R-:W-:Y:S02]  /*14a0*/  SHF.L.U32 R11, R11, 0x17, RZ ;  /* 0x000000170b0b7819 */ /* 0x000fe400000006ff */
[----:B------:R-:W-:Y:S01]  /*14b0*/  FFMA R17, |R10|, -1.4426950216293334961, -R9 ;  /* 0xbfb8aa3b0a117823 */ /* 0x000fe20000000a09 */
[C---:B------:R-:W-:Y:S01]  /*14c0*/  FADD R9, R8.reuse, -12583039 ;  /* 0xcb40007f08097421 */ /* 0x040fe20000000000 */
[----:B------:R-:W-:Y:S02]  /*14d0*/  SHF.L.U32 R8, R8, 0x17, RZ ;  /* 0x0000001708087819 */ /* 0x000fe400000006ff */
[----:B------:R-:W-:Y:S01]  /*14e0*/  FFMA R17, |R10|, -1.925963033500011079e-08, R17 ;  /* 0xb2a570600a117823 */ /* 0x000fe20000000211 */
[----:B------:R-:W-:-:S03]  /*14f0*/  FFMA R9, R0, 1.4426950216293334961, -R9 ;  /* 0x3fb8aa3b00097823 */ /* 0x000fc60000000809 */
        /* <DEDUP_REMOVED lines=15> */
[----:B-1----:R-:W-:-:S11]  /*15f0*/  DADD R28, R28, R10 ;  /* 0x000000001c1c7229 */ /* 0x002fd6000000000a */
.L_x_13:
[----:B------:R-:W0:Y:S02]  /*1600*/  LDCU UR4, c[0x0][0x3b0] ;  /* 0x00007600ff0477ac */ /* 0x000e240008000800 */
[----:B0-----:R-:W-:-:S04]  /*1610*/  ULOP3.LUT UR4, UR4, 0x1, URZ, 0xc0, !UPT ;  /* 0x0000000104047892 */ /* 0x001fc8000f8ec0ff */
[----:B------:R-:W-:-:S09]  /*1620*/  UISETP.NE.U32.AND UP0, UPT, UR4, 0x1, UPT ;  /* 0x000000010400788c */ /* 0x000fd2000bf05070 */
[----:B------:R-:W-:Y:S05]  /*1630*/  BRA.U UP0, `(.L_x_12) ;  /* 0x0000000100d47547 */ /* 0x000fea000b800000 */
[----:B------:R-:W0:Y:S08]  /*1640*/  LDC.64 R8, c[0x0][0x380] ;  /* 0x0000e000ff087b82 */ /* 0x000e300000000a00 */
[----:B------:R-:W1:Y:S01]  /*1650*/  LDC.64 R10, c[0x0][0x388] ;  /* 0x0000e200ff0a7b82 */ /* 0x000e620000000a00 */
[----:B0-----:R-:W-:-:S06]  /*1660*/  IMAD.WIDE.U32 R8, R3, 0x4, R8 ;  /* 0x0000000403087825 */ /* 0x001fcc00078e0008 */
[----:B------:R-:W2:Y:S01]  /*1670*/  LDG.E R9, desc[UR14][R8.64] ;  /* 0x0000000e08097981 */ /* 0x000ea2000c1e1900 */
[----:B-1----:R-:W-:-:S06]  /*1680*/  IMAD.WIDE.U32 R10, R3, 0x4, R10 ;  /* 0x00000004030a7825 */ /* 0x002fcc00078e000a */
        /* <DEDUP_REMOVED lines=15> */
.L_x_19:
[----:B------:R-:W-:Y:S05]  /*1780*/  BSYNC.RECONVERGENT B0 ;  /* 0x0000000000007941 */ /* 0x000fea0003800200 */
.L_x_18:
[----:B------:R-:W0:Y:S02]  /*1790*/  LDC.64 R8, c[0x0][0x390] ;  /* 0x0000e400ff087b82 */ /* 0x000e240000000a00 */
[----:B0-----:R-:W-:-:S05]  /*17a0*/  IMAD.WIDE.U32 R2, R3, 0x4, R8 ;  /* 0x0000000403027825 */ /* 0x001fca00078e0008 */
[----:B------:R0:W2:Y:S01]  /*17b0*/  LDG.E R11, desc[UR14][R2.64] ;  /* 0x0000000e020b7981 */ /* 0x0000a2000c1e1900 */
[----:B------:R-:W-:Y:S01]  /*17c0*/  HFMA2 R15, -RZ, RZ, 3.7421875, 0 ;  /* 0x437c0000ff0f7431 */ /* 0x000fe200000001ff */
[----:B------:R-:W-:-:S05]  /*17d0*/  MOV R9, 0x3bbb989d ;  /* 0x3bbb989d00097802 */ /* 0x000fca0000000f00 */
[----:B------:R-:W-:-:S04]  /*17e0*/  FFMA.SAT R6, |R5|, -R9, 0.5 ;  /* 0x3f00000005067423 */ /* 0x000fc80000002a09 */
[----:B------:R-:W-:Y:S01]  /*17f0*/  FFMA.RM R8, R6, R15, 12582913 ;  /* 0x4b40000106087423 */ /* 0x000fe2000000400f */
[----:B------:R-:W-:-:S03]  /*1800*/  FFMA.SAT R6, R0, R9, 0.5 ;  /* 0x3f00000000067423 */ /* 0x000fc60000002009 */
[----:B------:R-:W-:Y:S01]  /*1810*/  FADD R10, R8, -12583039 ;  /* 0xcb40007f080a7421 */ /* 0x000fe20000000000 */
[----:B------:R-:W-:Y:S01]  /*1820*/  FFMA.RM R6, R6, R15, 12582913 ;  /* 0x4b40000106067423 */ /* 0x000fe2000000400f */
[----:B------:R-:W-:Y:S02]  /*1830*/  SHF.L.U32 R8, R8, 0x17, RZ ;  /* 0x0000001708087819 */ /* 0x000fe400000006ff */
[C---:B------:R-:W-:Y:S01]  /*1840*/  FFMA R10, |R5|.reuse, -1.4426950216293334961, -R10 ;  /* 0xbfb8aa3b050a7823 */ /* 0x040fe20000000a0a */
[C---:B------:R-:W-:Y:S01]  /*1850*/  FADD R9, R6.reuse, -12583039 ;  /* 0xcb40007f06097421 */ /* 0x040fe20000000000 */
[----:B------:R-:W-:Y:S02]  /*1860*/  SHF.L.U32 R6, R6, 0x17, RZ ;  /* 0x0000001706067819 */ /* 0x000fe400000006ff */
[----:B------:R-:W-:Y:S01]  /*1870*/  FFMA R10, |R5|, -1.925963033500011079e-08, R10 ;  /* 0xb2a57060050a7823 */ /* 0x000fe2000000020a */
[----:B------:R-:W-:-:S03]  /*1880*/  FFMA R9, R0, 1.4426950216293334961, -R9 ;  /* 0x3fb8aa3b00097823 */ /* 0x000fc60000000809 */
[----:B0-----:R-:W0:Y:S01]  /*1890*/  MUFU.EX2 R3, R10 ;  /* 0x0000000a00037308 */ /* 0x001e220000000800 */
        /* <DEDUP_REMOVED lines=15> */
.L_x_12:
[----:B------:R1:W2:Y:S08]  /*1990*/  F2F.F32.F64 R13, R12 ;  /* 0x0000000c000d7310 */ /* 0x0002b00000301000 */
[----:B------:R1:W3:Y:S02]  /*19a0*/  F2F.F32.F64 R29, R28 ;  /* 0x0000001c001d7310 */ /* 0x0002e40000301000 */
.L_x_1:
[----:B------:R-:W4:Y:S08]  /*19b0*/  LDC.64 R2, c[0x0][0x3c0] ;  /* 0x0000f000ff027b82 */ /* 0x000f300000000a00 */
[----:B-----5:R-:W1:Y:S01]  /*19c0*/  LDC.64 R4, c[0x0][0x3c8] ;  /* 0x0000f200ff047b82 */ /* 0x020e620000000a00 */
[----:B----4-:R-:W-:-:S05]  /*19d0*/  IMAD.WIDE R2, R7, 0x4, R2 ;  /* 0x0000000407027825 */ /* 0x010fca00078e0202 */
[----:B0-2---:R-:W-:Y:S01]  /*19e0*/  STG.E desc[UR14][R2.64], R13 ;  /* 0x0000000d02007986 */ /* 0x005fe2000c10190e */
[----:B-1----:R-:W-:-:S05]  /*19f0*/  IMAD.WIDE R4, R7, 0x4, R4 ;  /* 0x0000000407047825 */ /* 0x002fca00078e0204 */
[----:B---3--:R-:W-:Y:S01]  /*1a00*/  STG.E desc[UR14][R4.64], R29 ;  /* 0x0000001d04007986 */ /* 0x008fe2000c10190e */
[----:B------:R-:W-:Y:S05]  /*1a10*/  EXIT ;  /* 0x000000000000794d */ /* 0x000fea0003800000 */
        .weak           $__internal_0_$__cuda_sm3x_div_rn_noftz_f32_slowpath
        .type           $__internal_0_$__cuda_sm3x_div_rn_noftz_f32_slowpath,@function
        .size           $__internal_0_$__cuda_sm3x_div_rn_noftz_f32_slowpath,(.L_x_32 - $__internal_0_$__cuda_sm3x_div_rn_noftz_f32_slowpath)
$__internal_0_$__cuda_sm3x_div_rn_noftz_f32_slowpath:
[----:B------:R-:W-:Y:S01]  /*1a20*/  SHF.R.U32.HI R9, RZ, 0x17, R2 ;  /* 0x00000017ff097819 */ /* 0x000fe20000011602 */
[----:B------:R-:W-:Y:S01]  /*1a30*/  BSSY.RECONVERGENT B1, `(.L_x_20) ;  /* 0x0000063000017945 */ /* 0x000fe20003800200 */
[----:B------:R-:W-:Y:S02]  /*1a40*/  SHF.R.U32.HI R22, RZ, 0x17, R27 ;  /* 0x00000017ff167819 */ /* 0x000fe4000001161b */
[----:B------:R-:W-:Y:S02]  /*1a50*/  LOP3.LUT R9, R9, 0xff, RZ, 0xc0, !PT ;  /* 0x000000ff09097812 */ /* 0x000fe400078ec0ff */
[----:B------:R-:W-:Y:S02]  /*1a60*/  LOP3.LUT R22, R22, 0xff, RZ, 0xc0, !PT ;  /* 0x000000ff16167812 */ /* 0x000fe400078ec0ff */
[----:B------:R-:W-:Y:S02]  /*1a70*/  IADD3 R0, PT, PT, R9, -0x1, RZ ;  /* 0xffffffff09007810 */ /* 0x000fe40007ffe0ff */
[----:B------:R-:W-:-:S02]  /*1a80*/  IADD3 R21, PT, PT, R22, -0x1, RZ ;  /* 0xffffffff16157810 */ /* 0x000fc40007ffe0ff */
[----:B------:R-:W-:Y:S02]  /*1a90*/  ISETP.GT.U32.AND P0, PT, R0, 0xfd, PT ;  /* 0x000000fd0000780c */ /* 0x000fe40003f04070 */
[----:B------:R-:W-:Y:S02]  /*1aa0*/  MOV R24, R2 ;  /* 0x0000000200187202 */ /* 0x000fe40000000f00 */
[----:B------:R-:W-:-:S13]  /*1ab0*/  ISETP.GT.U32.OR P0, PT, R21, 0xfd, P0 ;  /* 0x000000fd1500780c */ /* 0x000fda0000704470 */
[----:B------:R-:W-:Y:S01]  /*1ac0*/  @!P0 MOV R20, RZ ;  /* 0x000000ff00148202 */ /* 0x000fe20000000f00 */
[----:B------:R-:W-:Y:S06]  /*1ad0*/  @!P0 BRA `(.L_x_21) ;  /* 0x00000000005c8947 */ /* 0x000fec0003800000 */
[----:B------:R-:W-:Y:S02]  /*1ae0*/  FSETP.GTU.FTZ.AND P0, PT, |R27|, +INF , PT ;  /* 0x7f8000001b00780b */ /* 0x000fe40003f1c200 */
[----:B------:R-:W-:-:S04]  /*1af0*/  FSETP.GTU.FTZ.AND P1, PT, |R2|, +INF , PT ;  /* 0x7f8000000200780b */ /* 0x000fc80003f3c200 */
[----:B------:R-:W-:-:S13]  /*1b00*/  PLOP3.LUT P0, PT, P0, P1, PT, 0xf8, 0x8f ;  /* 0x00000000008f781c */ /* 0x000fda0000703f70 */
[----:B------:R-:W-:Y:S05]  /*1b10*/  @P0 BRA `(.L_x_22) ;  /* 0x00000004004c0947 */ /* 0x000fea0003800000 */
[----:B------:R-:W-:-:S13]  /*1b20*/  LOP3.LUT P0, RZ, R24, 0x7fffffff, R27, 0xc8, !PT ;  /* 0x7fffffff18ff7812 */ /* 0x000fda000780c81b */
[----:B------:R-:W-:Y:S05]  /*1b30*/  @!P0 BRA `(.L_x_23) ;  /* 0x00000004003c8947 */ /* 0x000fea0003800000 */
[C---:B------:R-:W-:Y:S02]  /*1b40*/  FSETP.NEU.FTZ.AND P2, PT, |R27|.reuse, +INF , PT ;  /* 0x7f8000001b00780b */ /* 0x040fe40003f5d200 */
[----:B------:R-:W-:Y:S02]  /*1b50*/  FSETP.NEU.FTZ.AND P1, PT, |R2|, +INF , PT ;  /* 0x7f8000000200780b */ /* 0x000fe40003f3d200 */
[----:B------:R-:W-:-:S11]  /*1b60*/  FSETP.NEU.FTZ.AND P0, PT, |R27|, +INF , PT ;  /* 0x7f8000001b00780b */ /* 0x000fd60003f1d200 */
[----:B------:R-:W-:Y:S05]  /*1b70*/  @!P1 BRA !P2, `(.L_x_23) ;  /* 0x00000004002c9947 */ /* 0x000fea0005000000 */
[----:B------:R-:W-:-:S04]  /*1b80*/  LOP3.LUT P2, RZ, R27, 0x7fffffff, RZ, 0xc0, !PT ;  /* 0x7fffffff1bff7812 */ /* 0x000fc8000784c0ff */
[----:B------:R-:W-:-:S13]  /*1b90*/  PLOP3.LUT P1, PT, P1, P2, PT, 0x2f, 0xf2 ;  /* 0x0000000000f2781c */ /* 0x000fda0000f24577 */
[----:B------:R-:W-:Y:S05]  /*1ba0*/  @P1 BRA `(.L_x_24) ;  /* 0x0000000400181947 */ /* 0x000fea0003800000 */
[----:B------:R-:W-:-:S04]  /*1bb0*/  LOP3.LUT P1, RZ, R24, 0x7fffffff, RZ, 0xc0, !PT ;  /* 0x7fffffff18ff7812 */ /* 0x000fc8000782c0ff */
[----:B------:R-:W-:-:S13]  /*1bc0*/  PLOP3.LUT P0, PT, P0, P1, PT, 0x2f, 0xf2 ;  /* 0x0000000000f2781c */ /* 0x000fda0000702577 */
[----:B------:R-:W-:Y:S05]  /*1bd0*/  @P0 BRA `(.L_x_25) ;  /* 0x0000000400000947 */ /* 0x000fea0003800000 */
[----:B------:R-:W-:Y:S02]  /*1be0*/  ISETP.GE.AND P0, PT, R21, RZ, PT ;  /* 0x000000ff1500720c */ /* 0x000fe40003f06270 */
[----:B------:R-:W-:-:S11]  /*1bf0*/  ISETP.GE.AND P1, PT, R0, RZ, PT ;  /* 0x000000ff0000720c */ /* 0x000fd60003f26270 */
[----:B------:R-:W-:Y:S01]  /*1c00*/  @P0 MOV R20, RZ ;  /* 0x000000ff00140202 */ /* 0x000fe20000000f00 */
[----:B------:R-:W-:Y:S01]  /*1c10*/  @!P0 FFMA R27, R27, 1.84467440737095516160e+19, RZ ;  /* 0x5f8000001b1b8823 */ /* 0x000fe200000000ff */
[----:B------:R-:W-:Y:S01]  /*1c20*/  @!P0 MOV R20, 0xffffffc0 ;  /* 0xffffffc000148802 */ /* 0x000fe20000000f00 */
[----:B------:R-:W-:-:S03]  /*1c30*/  @!P1 FFMA R24, R2, 1.84467440737095516160e+19, RZ ;  /* 0x5f80000002189823 */ /* 0x000fc600000000ff */
[----:B------:R-:W-:-:S07]  /*1c40*/  @!P1 IADD3 R20, PT, PT, R20, 0x40, RZ ;  /* 0x0000004014149810 */ /* 0x000fce0007ffe0ff */
.L_x_21:
[----:B------:R-:W-:Y:S01]  /*1c50*/  LEA R21, R9, 0xc0800000, 0x17 ;  /* 0xc080000009157811 */ /* 0x000fe200078eb8ff */
[----:B------:R-:W-:Y:S01]  /*1c60*/  BSSY.RECONVERGENT B2, `(.L_x_26) ;  /* 0x0000036000027945 */ /* 0x000fe20003800200 */
[----:B------:R-:W-:Y:S02]  /*1c70*/  IADD3 R22, PT, PT, R22, -0x7f, RZ ;  /* 0xffffff8116167810 */ /* 0x000fe40007ffe0ff */
[----:B------:R-:W-:-:S03]  /*1c80*/  IADD3 R21, PT, PT, -R21, R24, RZ ;  /* 0x0000001815157210 */ /* 0x000fc60007ffe1ff */
[C---:B------:R-:W-:Y:S01]  /*1c90*/  IMAD R0, R22.reuse, -0x800000, R27 ;  /* 0xff80000016007824 */ /* 0x040fe200078e021b */
[----:B------:R0:W1:Y:S01]  /*1ca0*/  MUFU.RCP R24, R21 ;  /* 0x0000001500187308 */ /* 0x0000620000001000 */
[----:B------:R-:W-:-:S04]  /*1cb0*/  IADD3 R27, PT, PT, R22, 0x7f, -R9 ;  /* 0x0000007f161b7810 */ /* 0x000fc80007ffe809 */
[----:B------:R-:W-:Y:S01]  /*1cc0*/  IADD3 R27, PT, PT, R27, R20, RZ ;  /* 0x000000141b1b7210 */ /* 0x000fe20007ffe0ff */
[----:B0-----:R-:W-:-:S04]  /*1cd0*/  FADD.FTZ R21, -R21, -RZ ;  /* 0x800000ff15157221 */ /* 0x001fc80000010100 */
[----:B-1----:R-:W-:-:S04]  /*1ce0*/  FFMA R25, R24, R21, 1 ;  /* 0x3f80000018197423 */ /* 0x002fc80000000015 */
[----:B------:R-:W-:-:S04]  /*1cf0*/  FFMA R25, R24, R25, R24 ;  /* 0x0000001918197223 */ /* 0x000fc80000000018 */
[----:B------:R-:W-:-:S04]  /*1d00*/  FFMA R24, R0, R25, RZ ;  /* 0x0000001900187223 */ /* 0x000fc800000000ff */
[----:B------:R-:W-:-:S04]  /*1d10*/  FFMA R26, R21, R24, R0 ;  /* 0x00000018151a7223 */ /* 0x000fc80000000000 */
[----:B------:R-:W-:-:S04]  /*1d20*/  FFMA R26, R25, R26, R24 ;  /* 0x0000001a191a7223 */ /* 0x000fc80000000018 */
[----:B------:R-:W-:-:S04]  /*1d30*/  FFMA R21, R21, R26, R0 ;  /* 0x0000001a15157223 */ /* 0x000fc80000000000 */
[----:B------:R-:W-:-:S05]  /*1d40*/  FFMA R0, R25, R21, R26 ;  /* 0x0000001519007223 */ /* 0x000fca000000001a */
[----:B------:R-:W-:-:S04]  /*1d50*/  SHF.R.U32.HI R9, RZ, 0x17, R0 ;  /* 0x00000017ff097819 */ /* 0x000fc80000011600 */
[----:B------:R-:W-:-:S04]  /*1d60*/  LOP3.LUT R20, R9, 0xff, RZ, 0xc0, !PT ;  /* 0x000000ff09147812 */ /* 0x000fc800078ec0ff */
[----:B------:R-:W-:-:S04]  /*1d70*/  IADD3 R9, PT, PT, R20, R27, RZ ;  /* 0x0000001b14097210 */ /* 0x000fc80007ffe0ff */
[----:B------:R-:W-:-:S04]  /*1d80*/  IADD3 R20, PT, PT, R9, -0x1, RZ ;  /* 0xffffffff09147810 */ /* 0x000fc80007ffe0ff */
[----:B------:R-:W-:-:S13]  /*1d90*/  ISETP.GE.U32.AND P0, PT, R20, 0xfe, PT ;  /* 0x000000fe1400780c */ /* 0x000fda0003f06070 */
[----:B------:R-:W-:Y:S05]  /*1da0*/  @!P0 BRA `(.L_x_27) ;  /* 0x0000000000808947 */ /* 0x000fea0003800000 */
[----:B------:R-:W-:-:S13]  /*1db0*/  ISETP.GT.AND P0, PT, R9, 0xfe, PT ;  /* 0x000000fe0900780c */ /* 0x000fda0003f04270 */
[----:B------:R-:W-:Y:S05]  /*1dc0*/  @P0 BRA `(.L_x_28) ;  /* 0x00000000006c0947 */ /* 0x000fea0003800000 */
[----:B------:R-:W-:-:S13]  /*1dd0*/  ISETP.GE.AND P0, PT, R9, 0x1, PT ;  /* 0x000000010900780c */ /* 0x000fda0003f06270 */
[----:B------:R-:W-:Y:S05]  /*1de0*/  @P0 BRA `(.L_x_29) ;  /* 0x0000000000740947 */ /* 0x000fea0003800000 */
[----:B------:R-:W-:Y:S02]  /*1df0*/  ISETP.GE.AND P0, PT, R9, -0x18, PT ;  /* 0xffffffe80900780c */ /* 0x000fe40003f06270 */
[----:B------:R-:W-:-:S11]  /*1e00*/  LOP3.LUT R0, R0, 0x80000000, RZ, 0xc0, !PT ;  /* 0x8000000000007812 */ /* 0x000fd600078ec0ff */
[----:B------:R-:W-:Y:S05]  /*1e10*/  @!P0 BRA `(.L_x_29) ;  /* 0x0000000000688947 */ /* 0x000fea0003800000 */
[CCC-:B------:R-:W-:Y:S01]  /*1e20*/  FFMA.RZ R20, R25.reuse, R21.reuse, R26.reuse ;  /* 0x0000001519147223 */ /* 0x1c0fe2000000c01a */
[CCC-:B------:R-:W-:Y:S01]  /*1e30*/  FFMA.RP R22, R25.reuse, R21.reuse, R26.reuse ;  /* 0x0000001519167223 */ /* 0x1c0fe2000000801a */
[----:B------:R-:W-:Y:S01]  /*1e40*/  FFMA.RM R25, R25, R21, R26 ;  /* 0x0000001519197223 */ /* 0x000fe2000000401a */
[C---:B------:R-:W-:Y:S02]  /*1e50*/  IADD3 R21, PT, PT, R9.reuse, 0x20, RZ ;  /* 0x0000002009157810 */ /* 0x040fe40007ffe0ff */
[----:B------:R-:W-:Y:S02]  /*1e60*/  LOP3.LUT R20, R20, 0x7fffff, RZ, 0xc0, !PT ;  /* 0x007fffff14147812 */ /* 0x000fe400078ec0ff */
[C---:B------:R-:W-:Y:S02]  /*1e70*/  ISETP.NE.AND P2, PT, R9.reuse, RZ, PT ;  /* 0x000000ff0900720c */ /* 0x040fe40003f45270 */
[----:B------:R-:W-:Y:S02]  /*1e80*/  LOP3.LUT R20, R20, 0x800000, RZ, 0xfc, !PT ;  /* 0x0080000014147812 */ /* 0x000fe400078efcff */
[----:B------:R-:W-:-:S02]  /*1e90*/  ISETP.NE.AND P1, PT, R9, RZ, PT ;  /* 0x000000ff0900720c */ /* 0x000fc40003f25270 */
[----:B------:R-:W-:Y:S02]  /*1ea0*/  IADD3 R9, PT, PT, -R9, RZ, RZ ;  /* 0x000000ff09097210 */ /* 0x000fe40007ffe1ff */
[----:B------:R-:W-:Y:S02]  /*1eb0*/  SHF.L.U32 R21, R20, R21, RZ ;  /* 0x0000001514157219 */ /* 0x000fe400000006ff */
[----:B------:R-:W-:Y:S02]  /*1ec0*/  FSETP.NEU.FTZ.AND P0, PT, R22, R25, PT ;  /* 0x000000191600720b */ /* 0x000fe40003f1d000 */
[----:B------:R-:W-:Y:S02]  /*1ed0*/  SEL R9, R9, RZ, P2 ;  /* 0x000000ff09097207 */ /* 0x000fe40001000000 */
[----:B------:R-:W-:Y:S02]  /*1ee0*/  ISETP.NE.AND P1, PT, R21, RZ, P1 ;  /* 0x000000ff1500720c */ /* 0x000fe40000f25270 */
[----:B------:R-:W-:-:S02]  /*1ef0*/  SHF.R.U32.HI R22, RZ, R9, R20 ;  /* 0x00000009ff167219 */ /* 0x000fc40000011614 */
[----:B------:R-:W-:Y:S02]  /*1f00*/  PLOP3.LUT P0, PT, P0, P1, PT, 0xf8, 0x8f ;  /* 0x00000000008f781c */ /* 0x000fe40000703f70 */
[----:B------:R-:W-:Y:S02]  /*1f10*/  SHF.R.U32.HI R20, RZ, 0x1, R22 ;  /* 0x00000001ff147819 */ /* 0x000fe40000011616 */
[----:B------:R-:W-:-:S04]  /*1f20*/  SEL R9, RZ, 0x1, !P0 ;  /* 0x00000001ff097807 */ /* 0x000fc80004000000 */
[----:B------:R-:W-:-:S04]  /*1f30*/  LOP3.LUT R9, R9, 0x1, R20, 0xf8, !PT ;  /* 0x0000000109097812 */ /* 0x000fc800078ef814 */
[----:B------:R-:W-:-:S04]  /*1f40*/  LOP3.LUT R9, R9, R22, RZ, 0xc0, !PT ;  /* 0x0000001609097212 */ /* 0x000fc800078ec0ff */
[----:B------:R-:W-:-:S04]  /*1f50*/  IADD3 R9, PT, PT, R20, R9, RZ ;  /* 0x0000000914097210 */ /* 0x000fc80007ffe0ff */
[----:B------:R-:W-:Y:S01]  /*1f60*/  LOP3.LUT R0, R9, R0, RZ, 0xfc, !PT ;  /* 0x0000000009007212 */ /* 0x000fe200078efcff */
[----:B------:R-:W-:Y:S06]  /*1f70*/  BRA `(.L_x_29) ;  /* 0x0000000000107947 */ /* 0x000fec0003800000 */
.L_x_28:
[----:B------:R-:W-:-:S04]  /*1f80*/  LOP3.LUT R0, R0, 0x80000000, RZ, 0xc0, !PT ;  /* 0x8000000000007812 */ /* 0x000fc800078ec0ff */
[----:B------:R-:W-:Y:S01]  /*1f90*/  LOP3.LUT R0, R0, 0x7f800000, RZ, 0xfc, !PT ;  /* 0x7f80000000007812 */ /* 0x000fe200078efcff */
[----:B------:R-:W-:Y:S06]  /*1fa0*/  BRA `(.L_x_29) ;  /* 0x0000000000047947 */ /* 0x000fec0003800000 */
.L_x_27:
[----:B------:R-:W-:-:S07]  /*1fb0*/  LEA R0, R27, R0, 0x17 ;  /* 0x000000001b007211 */ /* 0x000fce00078eb8ff */
.L_x_29:
[----:B------:R-:W-:Y:S05]  /*1fc0*/  BSYNC.RECONVERGENT B2 ;  /* 0x0000000000027941 */ /* 0x000fea0003800200 */
.L_x_26:
[----:B------:R-:W-:Y:S05]  /*1fd0*/  BRA `(.L_x_30) ;  /* 0x0000000000207947 */ /* 0x000fea0003800000 */
.L_x_25:
[----:B------:R-:W-:-:S04]  /*1fe0*/  LOP3.LUT R24, R24, 0x80000000, R27, 0x48, !PT ;  /* 0x8000000018187812 */ /* 0x000fc800078e481b */
[----:B------:R-:W-:Y:S01]  /*1ff0*/  LOP3.LUT R0, R24, 0x7f800000, RZ, 0xfc, !PT ;  /* 0x7f80000018007812 */ /* 0x000fe200078efcff */
[----:B------:R-:W-:Y:S06]  /*2000*/  BRA `(.L_x_30) ;  /* 0x0000000000147947 */ /* 0x000fec0003800000 */
.L_x_24:
[----:B------:R-:W-:Y:S01]  /*2010*/  LOP3.LUT R0, R24, 0x80000000, R27, 0x48, !PT ;  /* 0x8000000018007812 */ /* 0x000fe200078e481b */
[----:B------:R-:W-:Y:S06]  /*2020*/  BRA `(.L_x_30) ;  /* 0x00000000000c7947 */ /* 0x000fec0003800000 */
.L_x_23:
[----:B------:R-:W0:Y:S01]  /*2030*/  MUFU.RSQ R0, -QNAN ;  /* 0xffc0000000007908 */ /* 0x000e220000001400 */
[----:B------:R-:W-:Y:S05]  /*2040*/  BRA `(.L_x_30) ;  /* 0x0000000000047947 */ /* 0x000fea0003800000 */
.L_x_22:
[----:B------:R-:W-:-:S07]  /*2050*/  FADD.FTZ R0, R27, R2 ;  /* 0x000000021b007221 */ /* 0x000fce0000010000 */
.L_x_30:
[----:B------:R-:W-:Y:S05]  /*2060*/  BSYNC.RECONVERGENT B1 ;  /* 0x0000000000017941 */ /* 0x000fea0003800200 */
.L_x_20:
[----:B------:R-:W-:-:S04]  /*2070*/  HFMA2 R9, -RZ, RZ, 0, 0 ;  /* 0x00000000ff097431 */ /* 0x000fc800000001ff */
[----:B0-----:R-:W-:Y:S05]  /*2080*/  RET.REL.NODEC R8 `(compute_coupling_kernel) ;  /* 0xffffffdc08dc7950 */ /* 0x001fea0003c3ffff */
.L_x_31:
        /* <DEDUP_REMOVED lines=15> */
.L_x_32:


//--------------------- .nv.shared.reserved.0     --------------------------
	.section	.nv.shared.reserved.0,"aw",@nobits
	.weak		__nv_reservedSMEM_offset_0_alias
	.size		__nv_reservedSMEM_offset_0_alias, 0, 64
	.other		__nv_reservedSMEM_offset_0_alias,@"STO_CUDA_RESERVED_SHARED STV_DEFAULT"
__nv_reservedSMEM_offset_0_alias:
	.zero		0
	.zero		64


//--------------------- .nv.constant0.update_psi_kernel --------------------------
	.section	.nv.constant0.update_psi_kernel,"a",@progbits
	.sectionflags	@""
	.align	4
.nv.constant0.update_psi_kernel:
	.zero		960


//--------------------- .nv.constant0.compute_coupling_kernel --------------------------
	.section	.nv.constant0.compute_coupling_kernel,"a",@progbits
	.sectionflags	@""
	.align	4
.nv.constant0.compute_coupling_kernel:
	.zero		976


//--------------------- SYMBOLS --------------------------

	.type		.nv.reservedSmem.offset0,@object
	.size		.nv.reservedSmem.offset0,0x4
